//
// Generated by NVIDIA NVVM Compiler
//
// Compiler Build ID: CL-36424714
// Cuda compilation tools, release 13.0, V13.0.88
// Based on NVVM 20.0.0
//

.version 9.0
.target sm_100
.address_size 64

	// .globl	_Z17parallelCollisionP4BodyPydP17curandStateXORWOWyy
.func  (.param .b64 func_retval0) __internal_accurate_pow
(
	.param .b64 __internal_accurate_pow_param_0
)
;
.global .align 4 .b8 precalc_xorwow_matrix[102400];
.global .align 4 .b8 precalc_xorwow_offset_matrix[102400];
.global .align 4 .b8 mrg32k3aM1[2304];
.global .align 4 .b8 mrg32k3aM2[2304];
.global .align 4 .b8 mrg32k3aM1SubSeq[2016];
.global .align 4 .b8 mrg32k3aM2SubSeq[2016];
.global .align 4 .b8 mrg32k3aM1Seq[2304];
.global .align 4 .b8 mrg32k3aM2Seq[2304];
.const .align 8 .b8 __cr_lgamma_table[72];

.visible .entry _Z17parallelCollisionP4BodyPydP17curandStateXORWOWyy(
	.param .u64 .ptr .align 1 _Z17parallelCollisionP4BodyPydP17curandStateXORWOWyy_param_0,
	.param .u64 .ptr .align 1 _Z17parallelCollisionP4BodyPydP17curandStateXORWOWyy_param_1,
	.param .f64 _Z17parallelCollisionP4BodyPydP17curandStateXORWOWyy_param_2,
	.param .u64 .ptr .align 1 _Z17parallelCollisionP4BodyPydP17curandStateXORWOWyy_param_3,
	.param .u64 _Z17parallelCollisionP4BodyPydP17curandStateXORWOWyy_param_4,
	.param .u64 _Z17parallelCollisionP4BodyPydP17curandStateXORWOWyy_param_5
)
{
	.reg .pred 	%p<102>;
	.reg .b16 	%rs<5>;
	.reg .b32 	%r<142>;
	.reg .b32 	%f<5>;
	.reg .b64 	%rd<54>;
	.reg .b64 	%fd<280>;

	ld.param.u64 	%rd18, [_Z17parallelCollisionP4BodyPydP17curandStateXORWOWyy_param_0];
	ld.param.u64 	%rd19, [_Z17parallelCollisionP4BodyPydP17curandStateXORWOWyy_param_1];
	cvta.to.global.u64 	%rd1, %rd18;
	cvta.to.global.u64 	%rd2, %rd19;
	mov.u32 	%r18, %tid.x;
	mov.u32 	%r19, %ctaid.x;
	mov.u32 	%r20, %ntid.x;
	mad.lo.s32 	%r21, %r19, %r20, %r18;
	cvt.u64.u32 	%rd51, %r21;
	ld.global.u64 	%rd53, [%rd2];
	setp.le.u64 	%p2, %rd53, %rd51;
	@%p2 bra 	$L__BB0_65;
	mov.f64 	%fd107, 0d4000000000000000;
	{
	.reg .b32 %temp; 
	mov.b64 	{%temp, %r1}, %fd107;
	}
	and.b32  	%r2, %r1, 2146435072;
	setp.eq.s32 	%p3, %r2, 1062207488;
	setp.lt.s32 	%p4, %r1, 0;
	selp.b32 	%r3, 0, 2146435072, %p4;
	and.b32  	%r22, %r1, 2147483647;
	setp.ne.s32 	%p5, %r22, 1071644672;
	and.pred  	%p1, %p3, %p5;
$L__BB0_2:
	add.s64 	%rd52, %rd51, 1;
	setp.ge.u64 	%p6, %rd52, %rd53;
	@%p6 bra 	$L__BB0_64;
	ld.param.u64 	%rd46, [_Z17parallelCollisionP4BodyPydP17curandStateXORWOWyy_param_4];
	add.s64 	%rd20, %rd51, %rd46;
	cvt.u32.u64 	%r23, %rd20;
	xor.b32  	%r24, %r23, -1429050551;
	mul.lo.s32 	%r25, %r24, 1099087573;
	{ .reg .b32 tmp; mov.b64 {tmp, %r26}, %rd20; }
	xor.b32  	%r27, %r26, -136515619;
	mad.lo.s32 	%r28, %r27, -1703105765, %r25;
	add.s32 	%r29, %r25, 123456789;
	add.s32 	%r4, %r25, 5783321;
	shr.u32 	%r30, %r29, 2;
	xor.b32  	%r31, %r30, %r29;
	shl.b32 	%r32, %r4, 4;
	shl.b32 	%r33, %r31, 1;
	xor.b32  	%r34, %r33, %r32;
	xor.b32  	%r35, %r34, %r31;
	xor.b32  	%r5, %r35, %r4;
	add.s32 	%r6, %r28, 6977678;
	add.s32 	%r36, %r5, %r6;
	cvt.rn.f32.u32 	%f1, %r36;
	fma.rn.f32 	%f2, %f1, 0f2F800000, 0f2F000000;
	cvt.f64.f32 	%fd108, %f2;
	div.rn.f64 	%fd1, %fd108, 0d41DFFFFFFFC00000;
$L__BB0_4:
	or.b32  	%r7, %r3, -2147483648;
	setp.lt.s32 	%p7, %r1, 0;
	setp.eq.s32 	%p8, %r2, 1062207488;
	shl.b64 	%rd21, %rd52, 6;
	add.s64 	%rd9, %rd1, %rd21;
	shl.b64 	%rd22, %rd51, 6;
	add.s64 	%rd10, %rd1, %rd22;
	ld.global.f64 	%fd2, [%rd10];
	ld.global.f64 	%fd109, [%rd9];
	sub.f64 	%fd3, %fd2, %fd109;
	ld.global.f64 	%fd4, [%rd10+8];
	ld.global.f64 	%fd110, [%rd9+8];
	sub.f64 	%fd5, %fd4, %fd110;
	ld.global.f64 	%fd111, [%rd10+48];
	ld.global.f64 	%fd112, [%rd9+48];
	add.f64 	%fd6, %fd111, %fd112;
	{
	.reg .b32 %temp; 
	mov.b64 	{%temp, %r8}, %fd3;
	}
	abs.f64 	%fd7, %fd3;
	{ // callseq 0, 0
	.param .b64 param0;
	st.param.f64 	[param0], %fd7;
	.param .b64 retval0;
	call.uni (retval0), 
	__internal_accurate_pow, 
	(
	param0
	);
	ld.param.f64 	%fd113, [retval0];
	} // callseq 0
	setp.lt.s32 	%p10, %r8, 0;
	neg.f64 	%fd115, %fd113;
	selp.f64 	%fd116, %fd115, %fd113, %p8;
	selp.f64 	%fd117, %fd116, %fd113, %p10;
	setp.eq.f64 	%p11, %fd3, 0d0000000000000000;
	selp.b32 	%r37, %r8, 0, %p8;
	or.b32  	%r38, %r37, 2146435072;
	selp.b32 	%r39, %r38, %r37, %p7;
	mov.b32 	%r40, 0;
	mov.b64 	%fd118, {%r40, %r39};
	selp.f64 	%fd260, %fd118, %fd117, %p11;
	add.f64 	%fd119, %fd3, 0d4000000000000000;
	{
	.reg .b32 %temp; 
	mov.b64 	{%temp, %r41}, %fd119;
	}
	and.b32  	%r42, %r41, 2146435072;
	setp.ne.s32 	%p12, %r42, 2146435072;
	@%p12 bra 	$L__BB0_9;
	setp.num.f64 	%p13, %fd3, %fd3;
	@%p13 bra 	$L__BB0_7;
	mov.f64 	%fd120, 0d4000000000000000;
	add.rn.f64 	%fd260, %fd3, %fd120;
	bra.uni 	$L__BB0_9;
$L__BB0_7:
	setp.neu.f64 	%p14, %fd7, 0d7FF0000000000000;
	@%p14 bra 	$L__BB0_9;
	selp.b32 	%r43, %r7, %r3, %p1;
	selp.b32 	%r44, %r43, %r3, %p10;
	mov.b32 	%r45, 0;
	mov.b64 	%fd260, {%r45, %r44};
$L__BB0_9:
	setp.eq.f64 	%p19, %fd3, 0d3FF0000000000000;
	selp.f64 	%fd12, 0d3FF0000000000000, %fd260, %p19;
	{
	.reg .b32 %temp; 
	mov.b64 	{%temp, %r9}, %fd5;
	}
	abs.f64 	%fd13, %fd5;
	{ // callseq 1, 0
	.param .b64 param0;
	st.param.f64 	[param0], %fd13;
	.param .b64 retval0;
	call.uni (retval0), 
	__internal_accurate_pow, 
	(
	param0
	);
	ld.param.f64 	%fd121, [retval0];
	} // callseq 1
	setp.lt.s32 	%p20, %r9, 0;
	neg.f64 	%fd123, %fd121;
	selp.f64 	%fd124, %fd123, %fd121, %p8;
	selp.f64 	%fd125, %fd124, %fd121, %p20;
	setp.eq.f64 	%p21, %fd5, 0d0000000000000000;
	selp.b32 	%r46, %r9, 0, %p8;
	or.b32  	%r47, %r46, 2146435072;
	selp.b32 	%r48, %r47, %r46, %p7;
	mov.b32 	%r49, 0;
	mov.b64 	%fd126, {%r49, %r48};
	selp.f64 	%fd261, %fd126, %fd125, %p21;
	add.f64 	%fd127, %fd5, 0d4000000000000000;
	{
	.reg .b32 %temp; 
	mov.b64 	{%temp, %r50}, %fd127;
	}
	and.b32  	%r51, %r50, 2146435072;
	setp.ne.s32 	%p22, %r51, 2146435072;
	@%p22 bra 	$L__BB0_14;
	setp.num.f64 	%p23, %fd5, %fd5;
	@%p23 bra 	$L__BB0_12;
	mov.f64 	%fd128, 0d4000000000000000;
	add.rn.f64 	%fd261, %fd5, %fd128;
	bra.uni 	$L__BB0_14;
$L__BB0_12:
	setp.neu.f64 	%p24, %fd13, 0d7FF0000000000000;
	@%p24 bra 	$L__BB0_14;
	selp.b32 	%r52, %r7, %r3, %p1;
	selp.b32 	%r53, %r52, %r3, %p20;
	mov.b32 	%r54, 0;
	mov.b64 	%fd261, {%r54, %r53};
$L__BB0_14:
	setp.eq.f64 	%p26, %fd5, 0d3FF0000000000000;
	selp.f64 	%fd129, 0d3FF0000000000000, %fd261, %p26;
	add.f64 	%fd18, %fd12, %fd129;
	sqrt.rn.f64 	%fd19, %fd18;
	sub.f64 	%fd20, %fd6, %fd19;
	setp.leu.f64 	%p27, %fd20, 0d0000000000000000;
	setp.ge.u64 	%p28, %rd51, %rd52;
	or.pred  	%p29, %p28, %p27;
	@%p29 bra 	$L__BB0_63;
	setp.eq.f64 	%p30, %fd18, 0d0000000000000000;
	mov.f64 	%fd262, 0d0000000000000000;
	mov.f64 	%fd263, %fd262;
	@%p30 bra 	$L__BB0_17;
	div.rn.f64 	%fd131, %fd7, %fd19;
	sqrt.rn.f64 	%fd262, %fd131;
	div.rn.f64 	%fd132, %fd13, %fd19;
	sqrt.rn.f64 	%fd263, %fd132;
$L__BB0_17:
	ld.global.f64 	%fd25, [%rd10+40];
	ld.global.f64 	%fd26, [%rd9+40];
	add.f64 	%fd27, %fd25, %fd26;
	div.rn.f64 	%fd133, %fd20, %fd27;
	mul.f64 	%fd134, %fd262, %fd133;
	mul.f64 	%fd135, %fd263, %fd133;
	fma.rn.f64 	%fd136, %fd25, %fd134, %fd2;
	st.global.f64 	[%rd10], %fd136;
	fma.rn.f64 	%fd137, %fd25, %fd135, %fd4;
	st.global.f64 	[%rd10+8], %fd137;
	mul.f64 	%fd138, %fd134, %fd26;
	mul.f64 	%fd139, %fd135, %fd26;
	ld.global.f64 	%fd140, [%rd9];
	sub.f64 	%fd141, %fd140, %fd138;
	st.global.f64 	[%rd9], %fd141;
	ld.global.f64 	%fd142, [%rd9+8];
	sub.f64 	%fd143, %fd142, %fd139;
	st.global.f64 	[%rd9+8], %fd143;
	ld.global.f64 	%fd144, [%rd10];
	sub.f64 	%fd28, %fd144, %fd141;
	ld.global.f64 	%fd145, [%rd10+8];
	sub.f64 	%fd29, %fd145, %fd143;
	{
	.reg .b32 %temp; 
	mov.b64 	{%temp, %r10}, %fd28;
	}
	abs.f64 	%fd30, %fd28;
	{ // callseq 2, 0
	.param .b64 param0;
	st.param.f64 	[param0], %fd30;
	.param .b64 retval0;
	call.uni (retval0), 
	__internal_accurate_pow, 
	(
	param0
	);
	ld.param.f64 	%fd146, [retval0];
	} // callseq 2
	setp.lt.s32 	%p34, %r10, 0;
	neg.f64 	%fd148, %fd146;
	selp.f64 	%fd149, %fd148, %fd146, %p8;
	selp.f64 	%fd150, %fd149, %fd146, %p34;
	setp.eq.f64 	%p35, %fd28, 0d0000000000000000;
	selp.b32 	%r55, %r10, 0, %p8;
	or.b32  	%r56, %r55, 2146435072;
	selp.b32 	%r57, %r56, %r55, %p7;
	mov.b32 	%r58, 0;
	mov.b64 	%fd151, {%r58, %r57};
	selp.f64 	%fd264, %fd151, %fd150, %p35;
	add.f64 	%fd152, %fd28, 0d4000000000000000;
	{
	.reg .b32 %temp; 
	mov.b64 	{%temp, %r59}, %fd152;
	}
	and.b32  	%r60, %r59, 2146435072;
	setp.ne.s32 	%p36, %r60, 2146435072;
	@%p36 bra 	$L__BB0_22;
	setp.num.f64 	%p37, %fd28, %fd28;
	@%p37 bra 	$L__BB0_20;
	mov.f64 	%fd153, 0d4000000000000000;
	add.rn.f64 	%fd264, %fd28, %fd153;
	bra.uni 	$L__BB0_22;
$L__BB0_20:
	setp.neu.f64 	%p38, %fd30, 0d7FF0000000000000;
	@%p38 bra 	$L__BB0_22;
	selp.b32 	%r61, %r7, %r3, %p1;
	selp.b32 	%r62, %r61, %r3, %p34;
	mov.b32 	%r63, 0;
	mov.b64 	%fd264, {%r63, %r62};
$L__BB0_22:
	setp.eq.f64 	%p43, %fd28, 0d3FF0000000000000;
	selp.f64 	%fd35, 0d3FF0000000000000, %fd264, %p43;
	{
	.reg .b32 %temp; 
	mov.b64 	{%temp, %r11}, %fd29;
	}
	abs.f64 	%fd36, %fd29;
	{ // callseq 3, 0
	.param .b64 param0;
	st.param.f64 	[param0], %fd36;
	.param .b64 retval0;
	call.uni (retval0), 
	__internal_accurate_pow, 
	(
	param0
	);
	ld.param.f64 	%fd154, [retval0];
	} // callseq 3
	setp.lt.s32 	%p44, %r11, 0;
	neg.f64 	%fd156, %fd154;
	selp.f64 	%fd157, %fd156, %fd154, %p8;
	selp.f64 	%fd158, %fd157, %fd154, %p44;
	setp.eq.f64 	%p45, %fd29, 0d0000000000000000;
	selp.b32 	%r64, %r11, 0, %p8;
	or.b32  	%r65, %r64, 2146435072;
	selp.b32 	%r66, %r65, %r64, %p7;
	mov.b32 	%r67, 0;
	mov.b64 	%fd159, {%r67, %r66};
	selp.f64 	%fd265, %fd159, %fd158, %p45;
	add.f64 	%fd160, %fd29, 0d4000000000000000;
	{
	.reg .b32 %temp; 
	mov.b64 	{%temp, %r68}, %fd160;
	}
	and.b32  	%r69, %r68, 2146435072;
	setp.ne.s32 	%p46, %r69, 2146435072;
	@%p46 bra 	$L__BB0_27;
	setp.num.f64 	%p47, %fd29, %fd29;
	@%p47 bra 	$L__BB0_25;
	mov.f64 	%fd161, 0d4000000000000000;
	add.rn.f64 	%fd265, %fd29, %fd161;
	bra.uni 	$L__BB0_27;
$L__BB0_25:
	setp.neu.f64 	%p48, %fd36, 0d7FF0000000000000;
	@%p48 bra 	$L__BB0_27;
	selp.b32 	%r70, %r7, %r3, %p1;
	selp.b32 	%r71, %r70, %r3, %p44;
	mov.b32 	%r72, 0;
	mov.b64 	%fd265, {%r72, %r71};
$L__BB0_27:
	setp.eq.f64 	%p50, %fd29, 0d3FF0000000000000;
	selp.f64 	%fd163, 0d3FF0000000000000, %fd265, %p50;
	add.f64 	%fd41, %fd35, %fd163;
	setp.eq.f64 	%p51, %fd41, 0d0000000000000000;
	mov.f64 	%fd266, 0d0000000000000000;
	mov.f64 	%fd267, %fd266;
	@%p51 bra 	$L__BB0_29;
	sqrt.rn.f64 	%fd164, %fd41;
	div.rn.f64 	%fd165, %fd30, %fd164;
	sqrt.rn.f64 	%fd266, %fd165;
	div.rn.f64 	%fd166, %fd36, %fd164;
	sqrt.rn.f64 	%fd267, %fd166;
$L__BB0_29:
	shl.b64 	%rd23, %rd51, 6;
	add.s64 	%rd24, %rd1, %rd23;
	ld.global.f64 	%fd167, [%rd24+16];
	ld.global.f64 	%fd168, [%rd9+16];
	sub.f64 	%fd169, %fd167, %fd168;
	ld.global.f64 	%fd170, [%rd24+24];
	ld.global.f64 	%fd171, [%rd9+24];
	sub.f64 	%fd172, %fd170, %fd171;
	fma.rn.f64 	%fd173, %fd266, %fd169, %fd172;
	add.f64 	%fd174, %fd267, %fd173;
	neg.f64 	%fd175, %fd174;
	sub.f64 	%fd176, %fd175, %fd174;
	div.rn.f64 	%fd177, %fd176, %fd27;
	mul.f64 	%fd178, %fd266, %fd177;
	mul.f64 	%fd179, %fd267, %fd177;
	fma.rn.f64 	%fd180, %fd25, %fd178, %fd167;
	st.global.f64 	[%rd24+16], %fd180;
	fma.rn.f64 	%fd181, %fd25, %fd179, %fd170;
	st.global.f64 	[%rd24+24], %fd181;
	mul.f64 	%fd182, %fd178, %fd26;
	mul.f64 	%fd183, %fd179, %fd26;
	ld.global.f64 	%fd184, [%rd9+16];
	sub.f64 	%fd185, %fd184, %fd182;
	st.global.f64 	[%rd9+16], %fd185;
	ld.global.f64 	%fd186, [%rd9+24];
	sub.f64 	%fd187, %fd186, %fd183;
	st.global.f64 	[%rd9+24], %fd187;
	ld.global.u8 	%rs1, [%rd24+56];
	setp.eq.s16 	%p52, %rs1, 0;
	@%p52 bra 	$L__BB0_46;
	ld.param.u64 	%rd47, [_Z17parallelCollisionP4BodyPydP17curandStateXORWOWyy_param_4];
	ld.param.u64 	%rd44, [_Z17parallelCollisionP4BodyPydP17curandStateXORWOWyy_param_3];
	ld.param.f64 	%fd258, [_Z17parallelCollisionP4BodyPydP17curandStateXORWOWyy_param_2];
	setp.geu.f64 	%p53, %fd1, %fd258;
	cvta.to.global.u64 	%rd25, %rd44;
	mov.b32 	%r73, 0;
	st.global.v2.u32 	[%rd25+24], {%r73, %r73};
	st.global.u32 	[%rd25+32], %r73;
	mov.b64 	%rd26, 0;
	st.global.u64 	[%rd25+40], %rd26;
	add.s64 	%rd27, %rd51, %rd47;
	{ .reg .b32 tmp; mov.b64 {tmp, %r74}, %rd27; }
	xor.b32  	%r75, %r74, -136515619;
	mul.lo.s32 	%r76, %r75, -1703105765;
	add.s32 	%r77, %r76, 521288629;
	xor.b32  	%r78, %r76, 88675123;
	st.global.v2.u32 	[%rd25+8], {%r77, %r78};
	st.global.v2.u32 	[%rd25+16], {%r4, %r5};
	cvt.u32.u64 	%r79, %rd27;
	xor.b32  	%r80, %r79, -1429050551;
	mul.lo.s32 	%r81, %r80, 1099087573;
	xor.b32  	%r82, %r81, 362436069;
	st.global.v2.u32 	[%rd25], {%r6, %r82};
	@%p53 bra 	$L__BB0_46;
	or.b32  	%r12, %r3, -2147483648;
	setp.lt.s32 	%p54, %r1, 0;
	setp.eq.s32 	%p55, %r2, 1062207488;
	neg.f64 	%fd46, %fd267;
	{
	.reg .b32 %temp; 
	mov.b64 	{%temp, %r13}, %fd46;
	}
	abs.f64 	%fd47, %fd267;
	{ // callseq 4, 0
	.param .b64 param0;
	st.param.f64 	[param0], %fd47;
	.param .b64 retval0;
	call.uni (retval0), 
	__internal_accurate_pow, 
	(
	param0
	);
	ld.param.f64 	%fd188, [retval0];
	} // callseq 4
	setp.lt.s32 	%p57, %r13, 0;
	neg.f64 	%fd190, %fd188;
	selp.f64 	%fd191, %fd190, %fd188, %p55;
	selp.f64 	%fd192, %fd191, %fd188, %p57;
	setp.eq.f64 	%p58, %fd267, 0d0000000000000000;
	selp.b32 	%r83, %r13, 0, %p55;
	or.b32  	%r84, %r83, 2146435072;
	selp.b32 	%r85, %r84, %r83, %p54;
	mov.b32 	%r86, 0;
	mov.b64 	%fd193, {%r86, %r85};
	selp.f64 	%fd268, %fd193, %fd192, %p58;
	mov.f64 	%fd194, 0d4000000000000000;
	sub.f64 	%fd195, %fd194, %fd267;
	{
	.reg .b32 %temp; 
	mov.b64 	{%temp, %r87}, %fd195;
	}
	and.b32  	%r88, %r87, 2146435072;
	setp.ne.s32 	%p59, %r88, 2146435072;
	@%p59 bra 	$L__BB0_36;
	setp.num.f64 	%p60, %fd267, %fd267;
	@%p60 bra 	$L__BB0_34;
	mov.f64 	%fd196, 0d4000000000000000;
	add.rn.f64 	%fd268, %fd46, %fd196;
	bra.uni 	$L__BB0_36;
$L__BB0_34:
	setp.neu.f64 	%p61, %fd47, 0d7FF0000000000000;
	@%p61 bra 	$L__BB0_36;
	setp.lt.s32 	%p62, %r13, 0;
	selp.b32 	%r89, %r12, %r3, %p1;
	selp.b32 	%r90, %r89, %r3, %p62;
	mov.b32 	%r91, 0;
	mov.b64 	%fd268, {%r91, %r90};
$L__BB0_36:
	setp.lt.s32 	%p63, %r1, 0;
	setp.eq.s32 	%p64, %r2, 1062207488;
	{
	.reg .b32 %temp; 
	mov.b64 	{%temp, %r14}, %fd266;
	}
	abs.f64 	%fd52, %fd266;
	{ // callseq 5, 0
	.param .b64 param0;
	st.param.f64 	[param0], %fd52;
	.param .b64 retval0;
	call.uni (retval0), 
	__internal_accurate_pow, 
	(
	param0
	);
	ld.param.f64 	%fd197, [retval0];
	} // callseq 5
	setp.lt.s32 	%p66, %r14, 0;
	neg.f64 	%fd199, %fd197;
	selp.f64 	%fd200, %fd199, %fd197, %p64;
	selp.f64 	%fd201, %fd200, %fd197, %p66;
	setp.eq.f64 	%p67, %fd266, 0d0000000000000000;
	selp.b32 	%r92, %r14, 0, %p64;
	or.b32  	%r93, %r92, 2146435072;
	selp.b32 	%r94, %r93, %r92, %p63;
	mov.b32 	%r95, 0;
	mov.b64 	%fd202, {%r95, %r94};
	selp.f64 	%fd269, %fd202, %fd201, %p67;
	add.f64 	%fd203, %fd266, 0d4000000000000000;
	{
	.reg .b32 %temp; 
	mov.b64 	{%temp, %r96}, %fd203;
	}
	and.b32  	%r97, %r96, 2146435072;
	setp.ne.s32 	%p68, %r97, 2146435072;
	@%p68 bra 	$L__BB0_41;
	setp.num.f64 	%p69, %fd266, %fd266;
	@%p69 bra 	$L__BB0_39;
	mov.f64 	%fd204, 0d4000000000000000;
	add.rn.f64 	%fd269, %fd266, %fd204;
	bra.uni 	$L__BB0_41;
$L__BB0_39:
	setp.neu.f64 	%p70, %fd52, 0d7FF0000000000000;
	@%p70 bra 	$L__BB0_41;
	selp.b32 	%r98, %r12, %r3, %p1;
	selp.b32 	%r99, %r98, %r3, %p66;
	mov.b32 	%r100, 0;
	mov.b64 	%fd269, {%r100, %r99};
$L__BB0_41:
	setp.eq.f64 	%p72, %fd266, 0d3FF0000000000000;
	selp.f64 	%fd206, 0d3FF0000000000000, %fd269, %p72;
	add.f64 	%fd57, %fd268, %fd206;
	sqrt.rn.f64 	%fd58, %fd57;
	setp.eq.f64 	%p73, %fd57, 0d0000000000000000;
	mov.f64 	%fd270, 0d0000000000000000;
	mov.f64 	%fd271, %fd270;
	@%p73 bra 	$L__BB0_43;
	div.rn.f64 	%fd207, %fd47, %fd58;
	sqrt.rn.f64 	%fd270, %fd207;
	div.rn.f64 	%fd208, %fd52, %fd58;
	sqrt.rn.f64 	%fd271, %fd208;
$L__BB0_43:
	shl.b64 	%rd28, %rd51, 6;
	add.s64 	%rd29, %rd1, %rd28;
	ld.global.f64 	%fd63, [%rd29+48];
	mul.f64 	%fd64, %fd63, 0d3FE0000000000000;
	mul.f64 	%fd65, %fd270, %fd64;
	mul.f64 	%fd66, %fd271, %fd64;
	ld.global.f64 	%fd67, [%rd29];
	ld.global.f64 	%fd68, [%rd29+8];
	ld.global.f64 	%fd69, [%rd29+16];
	ld.global.f64 	%fd70, [%rd29+24];
	ld.global.f64 	%fd71, [%rd29+32];
	mov.f64 	%fd272, 0d0000000000000000;
	mov.f64 	%fd273, %fd272;
	@%p73 bra 	$L__BB0_45;
	div.rn.f64 	%fd210, %fd47, %fd58;
	sqrt.rn.f64 	%fd272, %fd210;
	div.rn.f64 	%fd211, %fd52, %fd58;
	sqrt.rn.f64 	%fd273, %fd211;
$L__BB0_45:
	mul.f64 	%fd212, %fd71, 0d3FD0000000000000;
	mul.f64 	%fd213, %fd63, 0d3FD0000000000000;
	fma.rn.f64 	%fd214, %fd272, %fd64, %fd67;
	fma.rn.f64 	%fd215, %fd273, %fd64, %fd68;
	shl.b64 	%rd30, %rd51, 6;
	add.s64 	%rd31, %rd1, %rd30;
	st.global.f64 	[%rd31], %fd214;
	st.global.f64 	[%rd31+8], %fd215;
	st.global.f64 	[%rd31+32], %fd212;
	st.global.f64 	[%rd31+48], %fd213;
	mov.b16 	%rs2, 0;
	st.global.u8 	[%rd31+56], %rs2;
	atom.global.add.u64 	%rd32, [%rd2], 1;
	ld.global.u64 	%rd33, [%rd2];
	shl.b64 	%rd34, %rd33, 6;
	add.s64 	%rd35, %rd1, %rd34;
	sub.f64 	%fd216, %fd67, %fd65;
	st.global.f64 	[%rd35+-64], %fd216;
	sub.f64 	%fd217, %fd68, %fd66;
	st.global.f64 	[%rd35+-56], %fd217;
	neg.f64 	%fd218, %fd69;
	st.global.f64 	[%rd35+-48], %fd218;
	neg.f64 	%fd219, %fd70;
	st.global.f64 	[%rd35+-40], %fd219;
	st.global.f64 	[%rd35+-32], %fd212;
	rcp.rn.f64 	%fd220, %fd212;
	setp.eq.f64 	%p75, %fd212, 0d0000000000000000;
	selp.f64 	%fd221, 0d0000000000000000, %fd220, %p75;
	st.global.f64 	[%rd35+-24], %fd221;
	st.global.f64 	[%rd35+-16], %fd213;
	st.global.u8 	[%rd35+-8], %rs2;
$L__BB0_46:
	ld.global.u8 	%rs3, [%rd9+56];
	setp.eq.s16 	%p76, %rs3, 0;
	@%p76 bra 	$L__BB0_63;
	ld.param.u64 	%rd48, [_Z17parallelCollisionP4BodyPydP17curandStateXORWOWyy_param_4];
	ld.param.u64 	%rd45, [_Z17parallelCollisionP4BodyPydP17curandStateXORWOWyy_param_3];
	ld.param.f64 	%fd259, [_Z17parallelCollisionP4BodyPydP17curandStateXORWOWyy_param_2];
	add.s64 	%rd36, %rd52, %rd48;
	cvt.u32.u64 	%r101, %rd36;
	xor.b32  	%r102, %r101, -1429050551;
	mul.lo.s32 	%r103, %r102, 1099087573;
	{ .reg .b32 tmp; mov.b64 {tmp, %r104}, %rd36; }
	xor.b32  	%r105, %r104, -136515619;
	mul.lo.s32 	%r106, %r105, -1703105765;
	add.s32 	%r107, %r103, %r106;
	add.s32 	%r108, %r103, 123456789;
	xor.b32  	%r109, %r103, 362436069;
	add.s32 	%r110, %r106, 521288629;
	xor.b32  	%r111, %r106, 88675123;
	add.s32 	%r112, %r103, 5783321;
	cvta.to.global.u64 	%rd37, %rd45;
	mov.b32 	%r113, 0;
	st.global.v2.u32 	[%rd37+24], {%r113, %r113};
	st.global.u32 	[%rd37+32], %r113;
	mov.b64 	%rd38, 0;
	st.global.u64 	[%rd37+40], %rd38;
	shr.u32 	%r114, %r108, 2;
	xor.b32  	%r115, %r114, %r108;
	st.global.v2.u32 	[%rd37+8], {%r110, %r111};
	shl.b32 	%r116, %r112, 4;
	shl.b32 	%r117, %r115, 1;
	xor.b32  	%r118, %r117, %r116;
	xor.b32  	%r119, %r118, %r115;
	xor.b32  	%r120, %r119, %r112;
	st.global.v2.u32 	[%rd37+16], {%r112, %r120};
	add.s32 	%r121, %r107, 6977678;
	st.global.v2.u32 	[%rd37], {%r121, %r109};
	add.s32 	%r122, %r120, %r121;
	cvt.rn.f32.u32 	%f3, %r122;
	fma.rn.f32 	%f4, %f3, 0f2F800000, 0f2F000000;
	cvt.f64.f32 	%fd222, %f4;
	div.rn.f64 	%fd223, %fd222, 0d41DFFFFFFFC00000;
	setp.geu.f64 	%p77, %fd223, %fd259;
	@%p77 bra 	$L__BB0_63;
	or.b32  	%r15, %r3, -2147483648;
	setp.lt.s32 	%p78, %r1, 0;
	setp.eq.s32 	%p79, %r2, 1062207488;
	neg.f64 	%fd76, %fd267;
	{
	.reg .b32 %temp; 
	mov.b64 	{%temp, %r16}, %fd76;
	}
	abs.f64 	%fd77, %fd267;
	{ // callseq 6, 0
	.param .b64 param0;
	st.param.f64 	[param0], %fd77;
	.param .b64 retval0;
	call.uni (retval0), 
	__internal_accurate_pow, 
	(
	param0
	);
	ld.param.f64 	%fd224, [retval0];
	} // callseq 6
	setp.lt.s32 	%p81, %r16, 0;
	neg.f64 	%fd226, %fd224;
	selp.f64 	%fd227, %fd226, %fd224, %p79;
	selp.f64 	%fd228, %fd227, %fd224, %p81;
	setp.eq.f64 	%p82, %fd267, 0d0000000000000000;
	selp.b32 	%r123, %r16, 0, %p79;
	or.b32  	%r124, %r123, 2146435072;
	selp.b32 	%r125, %r124, %r123, %p78;
	mov.b32 	%r126, 0;
	mov.b64 	%fd229, {%r126, %r125};
	selp.f64 	%fd274, %fd229, %fd228, %p82;
	mov.f64 	%fd230, 0d4000000000000000;
	sub.f64 	%fd231, %fd230, %fd267;
	{
	.reg .b32 %temp; 
	mov.b64 	{%temp, %r127}, %fd231;
	}
	and.b32  	%r128, %r127, 2146435072;
	setp.ne.s32 	%p83, %r128, 2146435072;
	@%p83 bra 	$L__BB0_53;
	setp.num.f64 	%p84, %fd267, %fd267;
	@%p84 bra 	$L__BB0_51;
	mov.f64 	%fd232, 0d4000000000000000;
	add.rn.f64 	%fd274, %fd76, %fd232;
	bra.uni 	$L__BB0_53;
$L__BB0_51:
	setp.neu.f64 	%p85, %fd77, 0d7FF0000000000000;
	@%p85 bra 	$L__BB0_53;
	setp.lt.s32 	%p86, %r16, 0;
	selp.b32 	%r129, %r15, %r3, %p1;
	selp.b32 	%r130, %r129, %r3, %p86;
	mov.b32 	%r131, 0;
	mov.b64 	%fd274, {%r131, %r130};
$L__BB0_53:
	setp.lt.s32 	%p87, %r1, 0;
	setp.eq.s32 	%p88, %r2, 1062207488;
	{
	.reg .b32 %temp; 
	mov.b64 	{%temp, %r17}, %fd266;
	}
	abs.f64 	%fd82, %fd266;
	{ // callseq 7, 0
	.param .b64 param0;
	st.param.f64 	[param0], %fd82;
	.param .b64 retval0;
	call.uni (retval0), 
	__internal_accurate_pow, 
	(
	param0
	);
	ld.param.f64 	%fd233, [retval0];
	} // callseq 7
	setp.lt.s32 	%p90, %r17, 0;
	neg.f64 	%fd235, %fd233;
	selp.f64 	%fd236, %fd235, %fd233, %p88;
	selp.f64 	%fd237, %fd236, %fd233, %p90;
	setp.eq.f64 	%p91, %fd266, 0d0000000000000000;
	selp.b32 	%r132, %r17, 0, %p88;
	or.b32  	%r133, %r132, 2146435072;
	selp.b32 	%r134, %r133, %r132, %p87;
	mov.b32 	%r135, 0;
	mov.b64 	%fd238, {%r135, %r134};
	selp.f64 	%fd275, %fd238, %fd237, %p91;
	add.f64 	%fd239, %fd266, 0d4000000000000000;
	{
	.reg .b32 %temp; 
	mov.b64 	{%temp, %r136}, %fd239;
	}
	and.b32  	%r137, %r136, 2146435072;
	setp.ne.s32 	%p92, %r137, 2146435072;
	@%p92 bra 	$L__BB0_58;
	setp.num.f64 	%p93, %fd266, %fd266;
	@%p93 bra 	$L__BB0_56;
	mov.f64 	%fd240, 0d4000000000000000;
	add.rn.f64 	%fd275, %fd266, %fd240;
	bra.uni 	$L__BB0_58;
$L__BB0_56:
	setp.neu.f64 	%p94, %fd82, 0d7FF0000000000000;
	@%p94 bra 	$L__BB0_58;
	setp.lt.s32 	%p95, %r17, 0;
	selp.b32 	%r138, %r15, %r3, %p1;
	selp.b32 	%r139, %r138, %r3, %p95;
	mov.b32 	%r140, 0;
	mov.b64 	%fd275, {%r140, %r139};
$L__BB0_58:
	setp.eq.f64 	%p96, %fd266, 0d3FF0000000000000;
	selp.f64 	%fd242, 0d3FF0000000000000, %fd275, %p96;
	add.f64 	%fd87, %fd274, %fd242;
	sqrt.rn.f64 	%fd88, %fd87;
	setp.eq.f64 	%p97, %fd87, 0d0000000000000000;
	mov.f64 	%fd276, 0d0000000000000000;
	mov.f64 	%fd277, %fd276;
	@%p97 bra 	$L__BB0_60;
	div.rn.f64 	%fd243, %fd77, %fd88;
	sqrt.rn.f64 	%fd276, %fd243;
	div.rn.f64 	%fd244, %fd82, %fd88;
	sqrt.rn.f64 	%fd277, %fd244;
$L__BB0_60:
	ld.global.f64 	%fd93, [%rd9+48];
	mul.f64 	%fd94, %fd93, 0d3FE0000000000000;
	mul.f64 	%fd95, %fd276, %fd94;
	mul.f64 	%fd96, %fd277, %fd94;
	ld.global.f64 	%fd97, [%rd9];
	ld.global.f64 	%fd98, [%rd9+8];
	ld.global.f64 	%fd99, [%rd9+16];
	ld.global.f64 	%fd100, [%rd9+24];
	ld.global.f64 	%fd101, [%rd9+32];
	mov.f64 	%fd278, 0d0000000000000000;
	mov.f64 	%fd279, %fd278;
	@%p97 bra 	$L__BB0_62;
	div.rn.f64 	%fd246, %fd77, %fd88;
	sqrt.rn.f64 	%fd278, %fd246;
	div.rn.f64 	%fd247, %fd82, %fd88;
	sqrt.rn.f64 	%fd279, %fd247;
$L__BB0_62:
	mul.f64 	%fd248, %fd101, 0d3FD0000000000000;
	mul.f64 	%fd249, %fd93, 0d3FD0000000000000;
	fma.rn.f64 	%fd250, %fd278, %fd94, %fd97;
	fma.rn.f64 	%fd251, %fd279, %fd94, %fd98;
	st.global.f64 	[%rd9], %fd250;
	st.global.f64 	[%rd9+8], %fd251;
	st.global.f64 	[%rd9+32], %fd248;
	st.global.f64 	[%rd9+48], %fd249;
	mov.b16 	%rs4, 0;
	st.global.u8 	[%rd9+56], %rs4;
	atom.global.add.u64 	%rd39, [%rd2], 1;
	ld.global.u64 	%rd40, [%rd2];
	shl.b64 	%rd41, %rd40, 6;
	add.s64 	%rd42, %rd1, %rd41;
	sub.f64 	%fd252, %fd97, %fd95;
	st.global.f64 	[%rd42+-64], %fd252;
	sub.f64 	%fd253, %fd98, %fd96;
	st.global.f64 	[%rd42+-56], %fd253;
	neg.f64 	%fd254, %fd99;
	st.global.f64 	[%rd42+-48], %fd254;
	neg.f64 	%fd255, %fd100;
	st.global.f64 	[%rd42+-40], %fd255;
	st.global.f64 	[%rd42+-32], %fd248;
	rcp.rn.f64 	%fd256, %fd248;
	setp.eq.f64 	%p99, %fd248, 0d0000000000000000;
	selp.f64 	%fd257, 0d0000000000000000, %fd256, %p99;
	st.global.f64 	[%rd42+-24], %fd257;
	st.global.f64 	[%rd42+-16], %fd249;
	st.global.u8 	[%rd42+-8], %rs4;
$L__BB0_63:
	add.s64 	%rd52, %rd52, 1;
	ld.global.u64 	%rd53, [%rd2];
	setp.lt.u64 	%p100, %rd52, %rd53;
	@%p100 bra 	$L__BB0_4;
$L__BB0_64:
	ld.param.u64 	%rd49, [_Z17parallelCollisionP4BodyPydP17curandStateXORWOWyy_param_5];
	mov.u32 	%r141, %ntid.x;
	cvt.u64.u32 	%rd43, %r141;
	mad.lo.s64 	%rd51, %rd49, %rd43, %rd51;
	setp.lt.u64 	%p101, %rd51, %rd53;
	@%p101 bra 	$L__BB0_2;
$L__BB0_65:
	ret;

}
	// .globl	_Z17parallelPositionsP4BodyPyy
.visible .entry _Z17parallelPositionsP4BodyPyy(
	.param .u64 .ptr .align 1 _Z17parallelPositionsP4BodyPyy_param_0,
	.param .u64 .ptr .align 1 _Z17parallelPositionsP4BodyPyy_param_1,
	.param .u64 _Z17parallelPositionsP4BodyPyy_param_2
)
{
	.reg .pred 	%p<3>;
	.reg .b32 	%r<5>;
	.reg .b64 	%rd<16>;
	.reg .b64 	%fd<7>;

	ld.param.u64 	%rd7, [_Z17parallelPositionsP4BodyPyy_param_0];
	ld.param.u64 	%rd9, [_Z17parallelPositionsP4BodyPyy_param_1];
	ld.param.u64 	%rd8, [_Z17parallelPositionsP4BodyPyy_param_2];
	cvta.to.global.u64 	%rd1, %rd9;
	mov.u32 	%r2, %tid.x;
	mov.u32 	%r3, %ctaid.x;
	mov.u32 	%r1, %ntid.x;
	mad.lo.s32 	%r4, %r3, %r1, %r2;
	cvt.u64.u32 	%rd15, %r4;
	ld.global.u64 	%rd10, [%rd1];
	setp.le.u64 	%p1, %rd10, %rd15;
	@%p1 bra 	$L__BB1_3;
	cvt.u64.u32 	%rd11, %r1;
	mul.lo.s64 	%rd3, %rd8, %rd11;
	cvta.to.global.u64 	%rd4, %rd7;
$L__BB1_2:
	shl.b64 	%rd12, %rd15, 6;
	add.s64 	%rd13, %rd4, %rd12;
	ld.global.f64 	%fd1, [%rd13+16];
	ld.global.f64 	%fd2, [%rd13+24];
	ld.global.f64 	%fd3, [%rd13];
	fma.rn.f64 	%fd4, %fd1, 0d3F947AE147AE147B, %fd3;
	st.global.f64 	[%rd13], %fd4;
	ld.global.f64 	%fd5, [%rd13+8];
	fma.rn.f64 	%fd6, %fd2, 0d3F947AE147AE147B, %fd5;
	st.global.f64 	[%rd13+8], %fd6;
	add.s64 	%rd15, %rd15, %rd3;
	ld.global.u64 	%rd14, [%rd1];
	setp.lt.u64 	%p2, %rd15, %rd14;
	@%p2 bra 	$L__BB1_2;
$L__BB1_3:
	ret;

}
.func  (.param .b64 func_retval0) __internal_accurate_pow(
	.param .b64 __internal_accurate_pow_param_0
)
{
	.reg .pred 	%p<8>;
	.reg .b32 	%r<49>;
	.reg .b32 	%f<3>;
	.reg .b64 	%fd<109>;

	ld.param.f64 	%fd10, [__internal_accurate_pow_param_0];
	{
	.reg .b32 %temp; 
	mov.b64 	{%temp, %r46}, %fd10;
	}
	{
	.reg .b32 %temp; 
	mov.b64 	{%r45, %temp}, %fd10;
	}
	shr.u32 	%r47, %r46, 20;
	setp.gt.u32 	%p1, %r46, 1048575;
	@%p1 bra 	$L__BB2_2;
	mul.f64 	%fd11, %fd10, 0d4350000000000000;
	{
	.reg .b32 %temp; 
	mov.b64 	{%temp, %r46}, %fd11;
	}
	{
	.reg .b32 %temp; 
	mov.b64 	{%r45, %temp}, %fd11;
	}
	shr.u32 	%r16, %r46, 20;
	add.s32 	%r47, %r16, -54;
$L__BB2_2:
	add.s32 	%r48, %r47, -1023;
	and.b32  	%r17, %r46, -2146435073;
	or.b32  	%r18, %r17, 1072693248;
	mov.b64 	%fd107, {%r45, %r18};
	setp.lt.u32 	%p2, %r18, 1073127583;
	@%p2 bra 	$L__BB2_4;
	{
	.reg .b32 %temp; 
	mov.b64 	{%r19, %temp}, %fd107;
	}
	{
	.reg .b32 %temp; 
	mov.b64 	{%temp, %r20}, %fd107;
	}
	add.s32 	%r21, %r20, -1048576;
	mov.b64 	%fd107, {%r19, %r21};
	add.s32 	%r48, %r47, -1022;
$L__BB2_4:
	add.f64 	%fd12, %fd107, 0dBFF0000000000000;
	add.f64 	%fd13, %fd107, 0d3FF0000000000000;
	rcp.approx.ftz.f64 	%fd14, %fd13;
	neg.f64 	%fd15, %fd13;
	fma.rn.f64 	%fd16, %fd15, %fd14, 0d3FF0000000000000;
	fma.rn.f64 	%fd17, %fd16, %fd16, %fd16;
	fma.rn.f64 	%fd18, %fd17, %fd14, %fd14;
	mul.f64 	%fd19, %fd12, %fd18;
	fma.rn.f64 	%fd20, %fd12, %fd18, %fd19;
	mul.f64 	%fd21, %fd20, %fd20;
	fma.rn.f64 	%fd22, %fd21, 0d3EB0F5FF7D2CAFE2, 0d3ED0F5D241AD3B5A;
	fma.rn.f64 	%fd23, %fd22, %fd21, 0d3EF3B20A75488A3F;
	fma.rn.f64 	%fd24, %fd23, %fd21, 0d3F1745CDE4FAECD5;
	fma.rn.f64 	%fd25, %fd24, %fd21, 0d3F3C71C7258A578B;
	fma.rn.f64 	%fd26, %fd25, %fd21, 0d3F6249249242B910;
	fma.rn.f64 	%fd27, %fd26, %fd21, 0d3F89999999999DFB;
	sub.f64 	%fd28, %fd12, %fd20;
	add.f64 	%fd29, %fd28, %fd28;
	neg.f64 	%fd30, %fd20;
	fma.rn.f64 	%fd31, %fd30, %fd12, %fd29;
	mul.f64 	%fd32, %fd18, %fd31;
	fma.rn.f64 	%fd33, %fd21, %fd27, 0d3FB5555555555555;
	mov.f64 	%fd34, 0d3FB5555555555555;
	sub.f64 	%fd35, %fd34, %fd33;
	fma.rn.f64 	%fd36, %fd21, %fd27, %fd35;
	add.f64 	%fd37, %fd36, 0dBC46A4CB00B9E7B0;
	add.f64 	%fd38, %fd33, %fd37;
	sub.f64 	%fd39, %fd33, %fd38;
	add.f64 	%fd40, %fd37, %fd39;
	mul.rn.f64 	%fd41, %fd20, %fd20;
	neg.f64 	%fd42, %fd41;
	fma.rn.f64 	%fd43, %fd20, %fd20, %fd42;
	{
	.reg .b32 %temp; 
	mov.b64 	{%r22, %temp}, %fd32;
	}
	{
	.reg .b32 %temp; 
	mov.b64 	{%temp, %r23}, %fd32;
	}
	add.s32 	%r24, %r23, 1048576;
	mov.b64 	%fd44, {%r22, %r24};
	fma.rn.f64 	%fd45, %fd20, %fd44, %fd43;
	mul.rn.f64 	%fd46, %fd41, %fd20;
	neg.f64 	%fd47, %fd46;
	fma.rn.f64 	%fd48, %fd41, %fd20, %fd47;
	fma.rn.f64 	%fd49, %fd41, %fd32, %fd48;
	fma.rn.f64 	%fd50, %fd45, %fd20, %fd49;
	mul.rn.f64 	%fd51, %fd38, %fd46;
	neg.f64 	%fd52, %fd51;
	fma.rn.f64 	%fd53, %fd38, %fd46, %fd52;
	fma.rn.f64 	%fd54, %fd38, %fd50, %fd53;
	fma.rn.f64 	%fd55, %fd40, %fd46, %fd54;
	add.f64 	%fd56, %fd51, %fd55;
	sub.f64 	%fd57, %fd51, %fd56;
	add.f64 	%fd58, %fd55, %fd57;
	add.f64 	%fd59, %fd20, %fd56;
	sub.f64 	%fd60, %fd20, %fd59;
	add.f64 	%fd61, %fd56, %fd60;
	add.f64 	%fd62, %fd58, %fd61;
	add.f64 	%fd63, %fd32, %fd62;
	add.f64 	%fd64, %fd59, %fd63;
	sub.f64 	%fd65, %fd59, %fd64;
	add.f64 	%fd66, %fd63, %fd65;
	xor.b32  	%r25, %r48, -2147483648;
	mov.b32 	%r26, 1127219200;
	mov.b64 	%fd67, {%r25, %r26};
	mov.b32 	%r27, -2147483648;
	mov.b64 	%fd68, {%r27, %r26};
	sub.f64 	%fd69, %fd67, %fd68;
	fma.rn.f64 	%fd70, %fd69, 0d3FE62E42FEFA39EF, %fd64;
	fma.rn.f64 	%fd71, %fd69, 0dBFE62E42FEFA39EF, %fd70;
	sub.f64 	%fd72, %fd71, %fd64;
	sub.f64 	%fd73, %fd66, %fd72;
	fma.rn.f64 	%fd74, %fd69, 0d3C7ABC9E3B39803F, %fd73;
	add.f64 	%fd75, %fd70, %fd74;
	sub.f64 	%fd76, %fd70, %fd75;
	add.f64 	%fd77, %fd74, %fd76;
	mov.f64 	%fd78, 0d4000000000000000;
	{
	.reg .b32 %temp; 
	mov.b64 	{%temp, %r28}, %fd78;
	}
	{
	.reg .b32 %temp; 
	mov.b64 	{%r29, %temp}, %fd78;
	}
	shl.b32 	%r30, %r28, 1;
	setp.gt.u32 	%p3, %r30, -33554433;
	and.b32  	%r31, %r28, -15728641;
	selp.b32 	%r32, %r31, %r28, %p3;
	mov.b64 	%fd79, {%r29, %r32};
	mul.rn.f64 	%fd80, %fd75, %fd79;
	neg.f64 	%fd81, %fd80;
	fma.rn.f64 	%fd82, %fd75, %fd79, %fd81;
	fma.rn.f64 	%fd83, %fd77, %fd79, %fd82;
	add.f64 	%fd4, %fd80, %fd83;
	sub.f64 	%fd84, %fd80, %fd4;
	add.f64 	%fd5, %fd83, %fd84;
	fma.rn.f64 	%fd85, %fd4, 0d3FF71547652B82FE, 0d4338000000000000;
	{
	.reg .b32 %temp; 
	mov.b64 	{%r13, %temp}, %fd85;
	}
	mov.f64 	%fd86, 0dC338000000000000;
	add.rn.f64 	%fd87, %fd85, %fd86;
	fma.rn.f64 	%fd88, %fd87, 0dBFE62E42FEFA39EF, %fd4;
	fma.rn.f64 	%fd89, %fd87, 0dBC7ABC9E3B39803F, %fd88;
	fma.rn.f64 	%fd90, %fd89, 0d3E5ADE1569CE2BDF, 0d3E928AF3FCA213EA;
	fma.rn.f64 	%fd91, %fd90, %fd89, 0d3EC71DEE62401315;
	fma.rn.f64 	%fd92, %fd91, %fd89, 0d3EFA01997C89EB71;
	fma.rn.f64 	%fd93, %fd92, %fd89, 0d3F2A01A014761F65;
	fma.rn.f64 	%fd94, %fd93, %fd89, 0d3F56C16C1852B7AF;
	fma.rn.f64 	%fd95, %fd94, %fd89, 0d3F81111111122322;
	fma.rn.f64 	%fd96, %fd95, %fd89, 0d3FA55555555502A1;
	fma.rn.f64 	%fd97, %fd96, %fd89, 0d3FC5555555555511;
	fma.rn.f64 	%fd98, %fd97, %fd89, 0d3FE000000000000B;
	fma.rn.f64 	%fd99, %fd98, %fd89, 0d3FF0000000000000;
	fma.rn.f64 	%fd100, %fd99, %fd89, 0d3FF0000000000000;
	{
	.reg .b32 %temp; 
	mov.b64 	{%r14, %temp}, %fd100;
	}
	{
	.reg .b32 %temp; 
	mov.b64 	{%temp, %r15}, %fd100;
	}
	shl.b32 	%r33, %r13, 20;
	add.s32 	%r34, %r33, %r15;
	mov.b64 	%fd108, {%r14, %r34};
	{
	.reg .b32 %temp; 
	mov.b64 	{%temp, %r35}, %fd4;
	}
	mov.b32 	%f2, %r35;
	abs.f32 	%f1, %f2;
	setp.lt.f32 	%p4, %f1, 0f4086232B;
	@%p4 bra 	$L__BB2_7;
	setp.lt.f64 	%p5, %fd4, 0d0000000000000000;
	add.f64 	%fd101, %fd4, 0d7FF0000000000000;
	selp.f64 	%fd108, 0d0000000000000000, %fd101, %p5;
	setp.geu.f32 	%p6, %f1, 0f40874800;
	@%p6 bra 	$L__BB2_7;
	shr.u32 	%r36, %r13, 31;
	add.s32 	%r37, %r13, %r36;
	shr.s32 	%r38, %r37, 1;
	shl.b32 	%r39, %r38, 20;
	add.s32 	%r40, %r15, %r39;
	mov.b64 	%fd102, {%r14, %r40};
	sub.s32 	%r41, %r13, %r38;
	shl.b32 	%r42, %r41, 20;
	add.s32 	%r43, %r42, 1072693248;
	mov.b32 	%r44, 0;
	mov.b64 	%fd103, {%r44, %r43};
	mul.f64 	%fd108, %fd103, %fd102;
$L__BB2_7:
	abs.f64 	%fd104, %fd108;
	setp.eq.f64 	%p7, %fd104, 0d7FF0000000000000;
	fma.rn.f64 	%fd105, %fd108, %fd5, %fd108;
	selp.f64 	%fd106, %fd108, %fd105, %p7;
	st.param.f64 	[func_retval0], %fd106;
	ret;

}


// ===== COMPILED SASS (sm_100) =====

	.target	sm_100

	.elftype	@"ET_EXEC"


//--------------------- .note.nv.tkinfo           --------------------------
	.section	.note.nv.tkinfo,"",@"SHT_NOTE"
	.sectionflags	@"SHF_NOTE_NV_TKINFO"
	.tkinfo
        /*0018*/ 	.word	0x00000002
        /*0030*/ 	.string	""
        /*0030*/ 	.string	"ptxas"
        /*0030*/ 	.string	"Cuda compilation tools, release 13.0, V13.0.88"
        /*0030*/ 	.string	"Build cuda_13.0.r13.0/compiler.36424714_0"
        /*0030*/ 	.string	"-arch sm_100 -m 64 "



//--------------------- .note.nv.cuinfo           --------------------------
	.section	.note.nv.cuinfo,"",@"SHT_NOTE"
	.sectionflags	@"SHF_NOTE_NV_CUINFO"
        /*0018*/ 	.short	0x0002
        /*001a*/ 	.short	0x0064
        /*001c*/ 	.short	0x0082
	.zero		2


//--------------------- .nv.info                  --------------------------
	.section	.nv.info,"",@"SHT_CUDA_INFO"
	.align	4


	//----- nvinfo : EIATTR_REGCOUNT
	.align		4
        /*0000*/ 	.byte	0x04, 0x2f
        /*0002*/ 	.short	(.L_10 - .L_9)
	.align		4
.L_9:
        /*0004*/ 	.word	index@(_Z17parallelCollisionP4BodyPydP17curandStateXORWOWyy)
        /*0008*/ 	.word	0x00000040


	//----- nvinfo : EIATTR_FRAME_SIZE
	.align		4
.L_10:
        /*000c*/ 	.byte	0x04, 0x11
        /*000e*/ 	.short	(.L_12 - .L_11)
	.align		4
.L_11:
        /*0010*/ 	.word	index@($_Z17parallelCollisionP4BodyPydP17curandStateXORWOWyy$__internal_accurate_pow)
        /*0014*/ 	.word	0x00000000


	//----- nvinfo : EIATTR_FRAME_SIZE
	.align		4
.L_12:
        /*0018*/ 	.byte	0x04, 0x11
        /*001a*/ 	.short	(.L_14 - .L_13)
	.align		4
.L_13:
        /*001c*/ 	.word	index@($__internal_2_$__cuda_sm20_dsqrt_rn_f64_mediumpath_v1)
        /*0020*/ 	.word	0x00000000


	//----- nvinfo : EIATTR_FRAME_SIZE
	.align		4
.L_14:
        /*0024*/ 	.byte	0x04, 0x11
        /*0026*/ 	.short	(.L_16 - .L_15)
	.align		4
.L_15:
        /*0028*/ 	.word	index@($__internal_1_$__cuda_sm20_div_rn_f64_full)
        /*002c*/ 	.word	0x00000000


	//----- nvinfo : EIATTR_FRAME_SIZE
	.align		4
.L_16:
        /*0030*/ 	.byte	0x04, 0x11
        /*0032*/ 	.short	(.L_18 - .L_17)
	.align		4
.L_17:
        /*0034*/ 	.word	index@($__internal_0_$__cuda_sm20_dblrcp_rn_slowpath_v3)
        /*0038*/ 	.word	0x00000000


	//----- nvinfo : EIATTR_FRAME_SIZE
	.align		4
.L_18:
        /*003c*/ 	.byte	0x04, 0x11
        /*003e*/ 	.short	(.L_20 - .L_19)
	.align		4
.L_19:
        /*0040*/ 	.word	index@(_Z17parallelCollisionP4BodyPydP17curandStateXORWOWyy)
        /*0044*/ 	.word	0x00000000


	//----- nvinfo : EIATTR_REGCOUNT
	.align		4
.L_20:
        /*0048*/ 	.byte	0x04, 0x2f
        /*004a*/ 	.short	(.L_22 - .L_21)
	.align		4
.L_21:
        /*004c*/ 	.word	index@(_Z17parallelPositionsP4BodyPyy)
        /*0050*/ 	.word	0x00000014


	//----- nvinfo : EIATTR_FRAME_SIZE
	.align		4
.L_22:
        /*0054*/ 	.byte	0x04, 0x11
        /*0056*/ 	.short	(.L_24 - .L_23)
	.align		4
.L_23:
        /*0058*/ 	.word	index@(_Z17parallelPositionsP4BodyPyy)
        /*005c*/ 	.word	0x00000000


	//----- nvinfo : EIATTR_MIN_STACK_SIZE
	.align		4
.L_24:
        /*0060*/ 	.byte	0x04, 0x12
        /*0062*/ 	.short	(.L_26 - .L_25)
	.align		4
.L_25:
        /*0064*/ 	.word	index@(_Z17parallelPositionsP4BodyPyy)
        /*0068*/ 	.word	0x00000000


	//----- nvinfo : EIATTR_MIN_STACK_SIZE
	.align		4
.L_26:
        /*006c*/ 	.byte	0x04, 0x12
        /*006e*/ 	.short	(.L_28 - .L_27)
	.align		4
.L_27:
        /*0070*/ 	.word	index@(_Z17parallelCollisionP4BodyPydP17curandStateXORWOWyy)
        /*0074*/ 	.word	0x00000000
.L_28:


//--------------------- .nv.compat                --------------------------
	.section	.nv.compat,"",@"SHT_CUDA_COMPAT_INFO"
	.align	4
        /*0000*/ 	.byte	0x02, 0x09, 0x00, 0x00, 0x02, 0x02, 0x01, 0x00, 0x02, 0x05, 0x05, 0x00, 0x03, 0x07, 0x01, 0x01
        /*0010*/ 	.byte	0x02, 0x03, 0x00, 0x00, 0x02, 0x06, 0x01, 0x00, 0x04, 0x0b, 0x08, 0x00, 0x01, 0x00, 0x00, 0x00
        /*0020*/ 	.byte	0x00, 0x00, 0x00, 0x00


//--------------------- .nv.info._Z17parallelPositionsP4BodyPyy --------------------------
	.section	.nv.info._Z17parallelPositionsP4BodyPyy,"",@"SHT_CUDA_INFO"
	.sectionflags	@""
	.align	4


	//----- nvinfo : EIATTR_CUDA_API_VERSION
	.align		4
        /*0000*/ 	.byte	0x04, 0x37
        /*0002*/ 	.short	(.L_30 - .L_29)
.L_29:
        /*0004*/ 	.word	0x00000082


	//----- nvinfo : EIATTR_KPARAM_INFO
	.align		4
.L_30:
        /*0008*/ 	.byte	0x04, 0x17
        /*000a*/ 	.short	(.L_32 - .L_31)
.L_31:
        /*000c*/ 	.word	0x00000000
        /*0010*/ 	.short	0x0002
        /*0012*/ 	.short	0x0010
        /*0014*/ 	.byte	0x00, 0xf0, 0x21, 0x00


	//----- nvinfo : EIATTR_KPARAM_INFO
	.align		4
.L_32:
        /*0018*/ 	.byte	0x04, 0x17
        /*001a*/ 	.short	(.L_34 - .L_33)
.L_33:
        /*001c*/ 	.word	0x00000000
        /*0020*/ 	.short	0x0001
        /*0022*/ 	.short	0x0008
        /*0024*/ 	.byte	0x00, 0xf5, 0x21, 0x00


	//----- nvinfo : EIATTR_KPARAM_INFO
	.align		4
.L_34:
        /*0028*/ 	.byte	0x04, 0x17
        /*002a*/ 	.short	(.L_36 - .L_35)
.L_35:
        /*002c*/ 	.word	0x00000000
        /*0030*/ 	.short	0x0000
        /*0032*/ 	.short	0x0000
        /*0034*/ 	.byte	0x00, 0xf5, 0x21, 0x00


	//----- nvinfo : EIATTR_SPARSE_MMA_MASK
	.align		4
.L_36:
        /*0038*/ 	.byte	0x03, 0x50
        /*003a*/ 	.short	0x0000


	//----- nvinfo : EIATTR_MAXREG_COUNT
	.align		4
        /*003c*/ 	.byte	0x03, 0x1b
        /*003e*/ 	.short	0x00ff


	//----- nvinfo : EIATTR_MERCURY_ISA_VERSION
	.align		4
        /*0040*/ 	.byte	0x03, 0x5f
        /*0042*/ 	.short	0x0101


	//----- nvinfo : EIATTR_VRC_CTA_INIT_COUNT
	.align		4
        /*0044*/ 	.byte	0x02, 0x4a
	.zero		1
	.zero		1


	//----- nvinfo : EIATTR_EXIT_INSTR_OFFSETS
	.align		4
        /*0048*/ 	.byte	0x04, 0x1c
        /*004a*/ 	.short	(.L_38 - .L_37)


	//   ....[0]....
.L_37:
        /*004c*/ 	.word	0x000000c0


	//   ....[1]....
        /*0050*/ 	.word	0x00000240


	//----- nvinfo : EIATTR_CRS_STACK_SIZE
	.align		4
.L_38:
        /*0054*/ 	.byte	0x04, 0x1e
        /*0056*/ 	.short	(.L_40 - .L_39)
.L_39:
        /*0058*/ 	.word	0x00000000


	//----- nvinfo : EIATTR_CBANK_PARAM_SIZE
	.align		4
.L_40:
        /*005c*/ 	.byte	0x03, 0x19
        /*005e*/ 	.short	0x0018


	//----- nvinfo : EIATTR_PARAM_CBANK
	.align		4
        /*0060*/ 	.byte	0x04, 0x0a
        /*0062*/ 	.short	(.L_42 - .L_41)
	.align		4
.L_41:
        /*0064*/ 	.word	index@(.nv.constant0._Z17parallelPositionsP4BodyPyy)
        /*0068*/ 	.short	0x0380
        /*006a*/ 	.short	0x0018


	//----- nvinfo : EIATTR_SW_WAR
	.align		4
.L_42:
        /*006c*/ 	.byte	0x04, 0x36
        /*006e*/ 	.short	(.L_44 - .L_43)
.L_43:
        /*0070*/ 	.word	0x00000008
.L_44:


//--------------------- .nv.info._Z17parallelCollisionP4BodyPydP17curandStateXORWOWyy --------------------------
	.section	.nv.info._Z17parallelCollisionP4BodyPydP17curandStateXORWOWyy,"",@"SHT_CUDA_INFO"
	.sectionflags	@""
	.align	4


	//----- nvinfo : EIATTR_CUDA_API_VERSION
	.align		4
        /*0000*/ 	.byte	0x04, 0x37
        /*0002*/ 	.short	(.L_46 - .L_45)
.L_45:
        /*0004*/ 	.word	0x00000082


	//----- nvinfo : EIATTR_KPARAM_INFO
	.align		4
.L_46:
        /*0008*/ 	.byte	0x04, 0x17
        /*000a*/ 	.short	(.L_48 - .L_47)
.L_47:
        /*000c*/ 	.word	0x00000000
        /*0010*/ 	.short	0x0005
        /*0012*/ 	.short	0x0028
        /*0014*/ 	.byte	0x00, 0xf0, 0x21, 0x00


	//----- nvinfo : EIATTR_KPARAM_INFO
	.align		4
.L_48:
        /*0018*/ 	.byte	0x04, 0x17
        /*001a*/ 	.short	(.L_50 - .L_49)
.L_49:
        /*001c*/ 	.word	0x00000000
        /*0020*/ 	.short	0x0004
        /*0022*/ 	.short	0x0020
        /*0024*/ 	.byte	0x00, 0xf0, 0x21, 0x00


	//----- nvinfo : EIATTR_KPARAM_INFO
	.align		4
.L_50:
        /*0028*/ 	.byte	0x04, 0x17
        /*002a*/ 	.short	(.L_52 - .L_51)
.L_51:
        /*002c*/ 	.word	0x00000000
        /*0030*/ 	.short	0x0003
        /*0032*/ 	.short	0x0018
        /*0034*/ 	.byte	0x00, 0xf5, 0x21, 0x00


	//----- nvinfo : EIATTR_KPARAM_INFO
	.align		4
.L_52:
        /*0038*/ 	.byte	0x04, 0x17
        /*003a*/ 	.short	(.L_54 - .L_53)
.L_53:
        /*003c*/ 	.word	0x00000000
        /*0040*/ 	.short	0x0002
        /*0042*/ 	.short	0x0010
        /*0044*/ 	.byte	0x00, 0xf0, 0x21, 0x00


	//----- nvinfo : EIATTR_KPARAM_INFO
	.align		4
.L_54:
        /*0048*/ 	.byte	0x04, 0x17
        /*004a*/ 	.short	(.L_56 - .L_55)
.L_55:
        /*004c*/ 	.word	0x00000000
        /*0050*/ 	.short	0x0001
        /*0052*/ 	.short	0x0008
        /*0054*/ 	.byte	0x00, 0xf5, 0x21, 0x00


	//----- nvinfo : EIATTR_KPARAM_INFO
	.align		4
.L_56:
        /*0058*/ 	.byte	0x04, 0x17
        /*005a*/ 	.short	(.L_58 - .L_57)
.L_57:
        /*005c*/ 	.word	0x00000000
        /*0060*/ 	.short	0x0000
        /*0062*/ 	.short	0x0000
        /*0064*/ 	.byte	0x00, 0xf5, 0x21, 0x00


	//----- nvinfo : EIATTR_SPARSE_MMA_MASK
	.align		4
.L_58:
        /*0068*/ 	.byte	0x03, 0x50
        /*006a*/ 	.short	0x0000


	//----- nvinfo : EIATTR_MAXREG_COUNT
	.align		4
        /*006c*/ 	.byte	0x03, 0x1b
        /*006e*/ 	.short	0x00ff


	//----- nvinfo : EIATTR_MERCURY_ISA_VERSION
	.align		4
        /*0070*/ 	.byte	0x03, 0x5f
        /*0072*/ 	.short	0x0101


	//----- nvinfo : EIATTR_INT_WARP_WIDE_INSTR_OFFSETS
	.align		4
        /*0074*/ 	.byte	0x04, 0x31
        /*0076*/ 	.short	(.L_60 - .L_59)


	//   ....[0]....
.L_59:
        /*0078*/ 	.word	0x000034b0


	//   ....[1]....
        /*007c*/ 	.word	0x00004db0


	//----- nvinfo : EIATTR_VRC_CTA_INIT_COUNT
	.align		4
.L_60:
        /*0080*/ 	.byte	0x02, 0x4a
	.zero		1
	.zero		1


	//----- nvinfo : EIATTR_EXIT_INSTR_OFFSETS
	.align		4
        /*0084*/ 	.byte	0x04, 0x1c
        /*0086*/ 	.short	(.L_62 - .L_61)


	//   ....[0]....
.L_61:
        /*0088*/ 	.word	0x000000a0


	//   ....[1]....
        /*008c*/ 	.word	0x00005280


	//----- nvinfo : EIATTR_CRS_STACK_SIZE
	.align		4
.L_62:
        /*0090*/ 	.byte	0x04, 0x1e
        /*0092*/ 	.short	(.L_64 - .L_63)
.L_63:
        /*0094*/ 	.word	0x00000000


	//----- nvinfo : EIATTR_CBANK_PARAM_SIZE
	.align		4
.L_64:
        /*0098*/ 	.byte	0x03, 0x19
        /*009a*/ 	.short	0x0030


	//----- nvinfo : EIATTR_PARAM_CBANK
	.align		4
        /*009c*/ 	.byte	0x04, 0x0a
        /*009e*/ 	.short	(.L_66 - .L_65)
	.align		4
.L_65:
        /*00a0*/ 	.word	index@(.nv.constant0._Z17parallelCollisionP4BodyPydP17curandStateXORWOWyy)
        /*00a4*/ 	.short	0x0380
        /*00a6*/ 	.short	0x0030


	//----- nvinfo : EIATTR_SW_WAR
	.align		4
.L_66:
        /*00a8*/ 	.byte	0x04, 0x36
        /*00aa*/ 	.short	(.L_68 - .L_67)
.L_67:
        /*00ac*/ 	.word	0x00000008
.L_68:


//--------------------- .nv.callgraph             --------------------------
	.section	.nv.callgraph,"",@"SHT_CUDA_CALLGRAPH"
	.align	4
	.sectionentsize	8
	.align		4
        /*0000*/ 	.word	0x00000000
	.align		4
        /*0004*/ 	.word	0xffffffff
	.align		4
        /*0008*/ 	.word	0x00000000
	.align		4
        /*000c*/ 	.word	0xfffffffe
	.align		4
        /*0010*/ 	.word	0x00000000
	.align		4
        /*0014*/ 	.word	0xfffffffd
	.align		4
        /*0018*/ 	.word	0x00000000
	.align		4
        /*001c*/ 	.word	0xfffffffc


//--------------------- .nv.constant4             --------------------------
	.section	.nv.constant4,"a",@progbits
	.align	8
	.align		8
.nv.constant4:
        /*0000*/ 	.dword	precalc_xorwow_matrix
	.align		8
        /*0008*/ 	.dword	precalc_xorwow_offset_matrix
	.align		8
        /*0010*/ 	.dword	mrg32k3aM1
	.align		8
        /*0018*/ 	.dword	mrg32k3aM2
	.align		8
        /*0020*/ 	.dword	mrg32k3aM1SubSeq
	.align		8
        /*0028*/ 	.dword	mrg32k3aM2SubSeq
	.align		8
        /*0030*/ 	.dword	mrg32k3aM1Seq
	.align		8
        /*0038*/ 	.dword	mrg32k3aM2Seq


//--------------------- .nv.constant3             --------------------------
	.section	.nv.constant3,"a",@progbits
	.align	8
.nv.constant3:
	.type		__cr_lgamma_table,@object
	.size		__cr_lgamma_table,(.L_8 - __cr_lgamma_table)
__cr_lgamma_table:
        /*0000*/ 	.byte	0x00, 0x00, 0x00, 0x00, 0x00, 0x00, 0x00, 0x00, 0x00, 0x00, 0x00, 0x00, 0x00, 0x00, 0x00, 0x00
        /*0010*/ 	.byte	0xef, 0x39, 0xfa, 0xfe, 0x42, 0x2e, 0xe6, 0x3f, 0x02, 0x20, 0x2a, 0xfa, 0x0b, 0xab, 0xfc, 0x3f
        /*0020*/ 	.byte	0xf9, 0x2c, 0x92, 0x7c, 0xa7, 0x6c, 0x09, 0x40, 0xc9, 0x79, 0x44, 0x3c, 0x64, 0x26, 0x13, 0x40
        /*0030*/ 	.byte	0xca, 0x01, 0xcf, 0x3a, 0x27, 0x51, 0x1a, 0x40, 0x30, 0xcc, 0x2d, 0xf3, 0xe1, 0x0c, 0x21, 0x40
        /*0040*/ 	.byte	0x0d, 0xb7, 0xfc, 0x82, 0x8e, 0x35, 0x25, 0x40
.L_8:


//--------------------- .text._Z17parallelPositionsP4BodyPyy --------------------------
	.section	.text._Z17parallelPositionsP4BodyPyy,"ax",@progbits
	.align	128
        .global         _Z17parallelPositionsP4BodyPyy
        .type           _Z17parallelPositionsP4BodyPyy,@function
        .size           _Z17parallelPositionsP4BodyPyy,(.L_x_131 - _Z17parallelPositionsP4BodyPyy)
        .other          _Z17parallelPositionsP4BodyPyy,@"STO_CUDA_ENTRY STV_DEFAULT"
_Z17parallelPositionsP4BodyPyy:
.text._Z17parallelPositionsP4BodyPyy:
[----:B------:R-:W-:Y:S08]  /*0000*/  LDC R1, c[0x0][0x37c] ;  /* 0x0000df00ff017b82 */ /* 0x000ff00000000800 */
[----:B------:R-:W0:Y:S01]  /*0010*/  LDC.64 R2, c[0x0][0x388] ;  /* 0x0000e200ff027b82 */ /* 0x000e220000000a00 */
[----:B------:R-:W0:Y:S01]  /*0020*/  LDCU.64 UR4, c[0x0][0x358] ;  /* 0x00006b00ff0477ac */ /* 0x000e220008000a00 */
[----:B------:R-:W1:Y:S01]  /*0030*/  S2R R7, SR_TID.X ;  /* 0x0000000000077919 */ /* 0x000e620000002100 */
[----:B------:R-:W2:Y:S01]  /*0040*/  LDCU.64 UR10, c[0x0][0x390] ;  /* 0x00007200ff0a77ac */ /* 0x000ea20008000a00 */
[----:B0-----:R-:W3:Y:S04]  /*0050*/  LDG.E.64 R4, desc[UR4][R2.64] ;  /* 0x0000000402047981 */ /* 0x001ee8000c1e1b00 */
[----:B------:R-:W1:Y:S08]  /*0060*/  S2UR UR6, SR_CTAID.X ;  /* 0x00000000000679c3 */ /* 0x000e700000002500 */
[----:B------:R-:W1:Y:S02]  /*0070*/  LDC R15, c[0x0][0x360] ;  /* 0x0000d800ff0f7b82 */ /* 0x000e640000000800 */
[----:B-1----:R-:W-:Y:S01]  /*0080*/  IMAD R7, R15, UR6, R7 ;  /* 0x000000060f077c24 */ /* 0x002fe2000f8e0207 */
[----:B------:R-:W0:Y:S04]  /*0090*/  LDCU.64 UR6, c[0x0][0x380] ;  /* 0x00007000ff0677ac */ /* 0x000e280008000a00 */
[----:B---3--:R-:W-:-:S04]  /*00a0*/  ISETP.GT.U32.AND P0, PT, R4, R7, PT ;  /* 0x000000070400720c */ /* 0x008fc80003f04070 */
[----:B------:R-:W-:-:S13]  /*00b0*/  ISETP.GT.U32.AND.EX P0, PT, R5, RZ, PT, P0 ;  /* 0x000000ff0500720c */ /* 0x000fda0003f04100 */
[----:B0-2---:R-:W-:Y:S05]  /*00c0*/  @!P0 EXIT ;  /* 0x000000000000894d */ /* 0x005fea0003800000 */
[----:B------:R-:W-:Y:S02]  /*00d0*/  IMAD.MOV.U32 R0, RZ, RZ, R7 ;  /* 0x000000ffff007224 */ /* 0x000fe400078e0007 */
[----:B------:R-:W-:-:S07]  /*00e0*/  IMAD.MOV.U32 R17, RZ, RZ, RZ ;  /* 0x000000ffff117224 */ /* 0x000fce00078e00ff */
.L_x_0:
[----:B------:R-:W-:-:S04]  /*00f0*/  LEA R4, P0, R0, UR6, 0x6 ;  /* 0x0000000600047c11 */ /* 0x000fc8000f8030ff */
[----:B------:R-:W-:-:S05]  /*0100*/  LEA.HI.X R5, R0, UR7, R17, 0x6, P0 ;  /* 0x0000000700057c11 */ /* 0x000fca00080f3411 */
[----:B------:R-:W2:Y:S04]  /*0110*/  LDG.E.64 R6, desc[UR4][R4.64+0x10] ;  /* 0x0000100404067981 */ /* 0x000ea8000c1e1b00 */
[----:B------:R-:W2:Y:S04]  /*0120*/  LDG.E.64 R10, desc[UR4][R4.64] ;  /* 0x00000004040a7981 */ /* 0x000ea8000c1e1b00 */
[----:B------:R-:W3:Y:S04]  /*0130*/  LDG.E.64 R8, desc[UR4][R4.64+0x18] ;  /* 0x0000180404087981 */ /* 0x000ee8000c1e1b00 */
[----:B------:R-:W3:Y:S01]  /*0140*/  LDG.E.64 R12, desc[UR4][R4.64+0x8] ;  /* 0x00000804040c7981 */ /* 0x000ee2000c1e1b00 */
[----:B------:R-:W-:Y:S01]  /*0150*/  UMOV UR8, 0x47ae147b ;  /* 0x47ae147b00087882 */ /* 0x000fe20000000000 */
[----:B------:R-:W-:-:S02]  /*0160*/  UMOV UR9, 0x3f947ae1 ;  /* 0x3f947ae100097882 */ /* 0x000fc40000000000 */
[----:B--2---:R-:W-:-:S07]  /*0170*/  DFMA R6, R6, UR8, R10 ;  /* 0x0000000806067c2b */ /* 0x004fce000800000a */
[----:B------:R0:W-:Y:S01]  /*0180*/  STG.E.64 desc[UR4][R4.64], R6 ;  /* 0x0000000604007986 */ /* 0x0001e2000c101b04 */
[----:B---3--:R-:W-:-:S07]  /*0190*/  DFMA R8, R8, UR8, R12 ;  /* 0x0000000808087c2b */ /* 0x008fce000800000c */
[----:B------:R0:W-:Y:S04]  /*01a0*/  STG.E.64 desc[UR4][R4.64+0x8], R8 ;  /* 0x0000080804007986 */ /* 0x0001e8000c101b04 */
[----:B------:R-:W2:Y:S01]  /*01b0*/  LDG.E.64 R10, desc[UR4][R2.64] ;  /* 0x00000004020a7981 */ /* 0x000ea2000c1e1b00 */
[----:B------:R-:W-:Y:S01]  /*01c0*/  MOV R12, R0 ;  /* 0x00000000000c7202 */ /* 0x000fe20000000f00 */
[----:B------:R-:W-:-:S04]  /*01d0*/  IMAD.MOV.U32 R13, RZ, RZ, R17 ;  /* 0x000000ffff0d7224 */ /* 0x000fc800078e0011 */
[----:B------:R-:W-:-:S04]  /*01e0*/  IMAD.WIDE.U32 R12, R15, UR10, R12 ;  /* 0x0000000a0f0c7c25 */ /* 0x000fc8000f8e000c */
[----:B------:R-:W-:Y:S01]  /*01f0*/  IMAD R17, R15, UR11, R13 ;  /* 0x0000000b0f117c24 */ /* 0x000fe2000f8e020d */
[----:B------:R-:W-:Y:S02]  /*0200*/  MOV R0, R12 ;  /* 0x0000000c00007202 */ /* 0x000fe40000000f00 */
[----:B--2---:R-:W-:-:S04]  /*0210*/  ISETP.GE.U32.AND P0, PT, R12, R10, PT ;  /* 0x0000000a0c00720c */ /* 0x004fc80003f06070 */
[----:B------:R-:W-:-:S13]  /*0220*/  ISETP.GE.U32.AND.EX P0, PT, R17, R11, PT, P0 ;  /* 0x0000000b1100720c */ /* 0x000fda0003f06100 */
[----:B0-----:R-:W-:Y:S05]  /*0230*/  @!P0 BRA `(.L_x_0) ;  /* 0xfffffffc00ac8947 */ /* 0x001fea000383ffff */
[----:B------:R-:W-:Y:S05]  /*0240*/  EXIT ;  /* 0x000000000000794d */ /* 0x000fea0003800000 */
.L_x_1:
[----:B------:R-:W-:-:S00]  /*0250*/  BRA `(.L_x_1) ;  /* 0xfffffffc00fc7947 */ /* 0x000fc0000383ffff */
[----:B------:R-:W-:-:S00]  /*0260*/  NOP ;  /* 0x0000000000007918 */ /* 0x000fc00000000000 */
        /* <DEDUP_REMOVED lines=9> */
.L_x_131:


//--------------------- .text._Z17parallelCollisionP4BodyPydP17curandStateXORWOWyy --------------------------
	.section	.text._Z17parallelCollisionP4BodyPydP17curandStateXORWOWyy,"ax",@progbits
	.align	128
        .global         _Z17parallelCollisionP4BodyPydP17curandStateXORWOWyy
        .type           _Z17parallelCollisionP4BodyPydP17curandStateXORWOWyy,@function
        .size           _Z17parallelCollisionP4BodyPydP17curandStateXORWOWyy,(.L_x_130 - _Z17parallelCollisionP4BodyPydP17curandStateXORWOWyy)
        .other          _Z17parallelCollisionP4BodyPydP17curandStateXORWOWyy,@"STO_CUDA_ENTRY STV_DEFAULT"
_Z17parallelCollisionP4BodyPydP17curandStateXORWOWyy:
.text._Z17parallelCollisionP4BodyPydP17curandStateXORWOWyy:
[----:B------:R-:W-:Y:S08]  /*0000*/  LDC R1, c[0x0][0x37c] ;  /* 0x0000df00ff017b82 */ /* 0x000ff00000000800 */
[----:B------:R-:W0:Y:S01]  /*0010*/  LDC.64 R2, c[0x0][0x388] ;  /* 0x0000e200ff027b82 */ /* 0x000e220000000a00 */
[----:B------:R-:W0:Y:S02]  /*0020*/  LDCU.64 UR8, c[0x0][0x358] ;  /* 0x00006b00ff0877ac */ /* 0x000e240008000a00 */
[----:B0-----:R-:W2:Y:S05]  /*0030*/  LDG.E.64 R2, desc[UR8][R2.64] ;  /* 0x0000000802027981 */ /* 0x001eaa000c1e1b00 */
[----:B------:R-:W0:Y:S01]  /*0040*/  S2UR UR4, SR_CTAID.X ;  /* 0x00000000000479c3 */ /* 0x000e220000002500 */
[----:B------:R-:W0:Y:S07]  /*0050*/  S2R R6, SR_TID.X ;  /* 0x0000000000067919 */ /* 0x000e2e0000002100 */
[----:B------:R-:W0:Y:S02]  /*0060*/  LDC R5, c[0x0][0x360] ;  /* 0x0000d800ff057b82 */ /* 0x000e240000000800 */
[----:B0-----:R-:W-:-:S05]  /*0070*/  IMAD R6, R5, UR4, R6 ;  /* 0x0000000405067c24 */ /* 0x001fca000f8e0206 */
[----:B--2---:R-:W-:-:S04]  /*0080*/  ISETP.GT.U32.AND P0, PT, R2, R6, PT ;  /* 0x000000060200720c */ /* 0x004fc80003f04070 */
[----:B------:R-:W-:-:S13]  /*0090*/  ISETP.GT.U32.AND.EX P0, PT, R3, RZ, PT, P0 ;  /* 0x000000ff0300720c */ /* 0x000fda0003f04100 */
[----:B------:R-:W-:Y:S05]  /*00a0*/  @!P0 EXIT ;  /* 0x000000000000894d */ /* 0x000fea0003800000 */
[----:B------:R-:W-:Y:S01]  /*00b0*/  IMAD.MOV.U32 R0, RZ, RZ, R2 ;  /* 0x000000ffff007224 */ /* 0x000fe200078e0002 */
[----:B------:R-:W0:Y:S01]  /*00c0*/  LDCU.64 UR10, c[0x0][0x390] ;  /* 0x00007200ff0a77ac */ /* 0x000e220008000a00 */
[----:B------:R-:W-:Y:S02]  /*00d0*/  IMAD.MOV.U32 R2, RZ, RZ, R3 ;  /* 0x000000ffff027224 */ /* 0x000fe400078e0003 */
[----:B------:R-:W-:Y:S01]  /*00e0*/  IMAD.MOV.U32 R7, RZ, RZ, RZ ;  /* 0x000000ffff077224 */ /* 0x000fe200078e00ff */
[----:B------:R-:W1:Y:S01]  /*00f0*/  LDCU.64 UR12, c[0x0][0x380] ;  /* 0x00007000ff0c77ac */ /* 0x000e620008000a00 */
[----:B------:R-:W2:Y:S05]  /*0100*/  LDCU.64 UR14, c[0x0][0x3a0] ;  /* 0x00007400ff0e77ac */ /* 0x000eaa0008000a00 */
.L_x_111:
[----:B------:R-:W-:Y:S01]  /*0110*/  IADD3 R15, P1, PT, R6, 0x1, RZ ;  /* 0x00000001060f7810 */ /* 0x000fe20007f3e0ff */
[----:B------:R-:W-:Y:S03]  /*0120*/  BSSY B0, `(.L_x_2) ;  /* 0x000050e000007945 */ /* 0x000fe60003800000 */
[----:B------:R-:W-:Y:S01]  /*0130*/  ISETP.GE.U32.AND P0, PT, R15, R0, PT ;  /* 0x000000000f00720c */ /* 0x000fe20003f06070 */
[----:B------:R-:W-:-:S05]  /*0140*/  IMAD.X R16, RZ, RZ, R7, P1 ;  /* 0x000000ffff107224 */ /* 0x000fca00008e0607 */
[----:B------:R-:W-:-:S13]  /*0150*/  ISETP.GE.U32.AND.EX P0, PT, R16, R2, PT, P0 ;  /* 0x000000021000720c */ /* 0x000fda0003f06100 */
[----:B------:R-:W-:Y:S05]  /*0160*/  @P0 BRA `(.L_x_3) ;  /* 0x0000005000240947 */ /* 0x000fea0003800000 */
[----:B------:R-:W3:Y:S01]  /*0170*/  LDCU.64 UR4, c[0x0][0x3a0] ;  /* 0x00007400ff0477ac */ /* 0x000ee20008000a00 */
[----:B------:R-:W4:Y:S01]  /*0180*/  MUFU.RCP64H R3, 2.14748262400000000000e+09 ;  /* 0x41dfffff00037908 */ /* 0x000f220000001800 */
[----:B------:R-:W-:Y:S01]  /*0190*/  MOV R8, 0xffc00000 ;  /* 0xffc0000000087802 */ /* 0x000fe20000000f00 */
[----:B------:R-:W-:Y:S01]  /*01a0*/  IMAD.MOV.U32 R9, RZ, RZ, 0x41dfffff ;  /* 0x41dfffffff097424 */ /* 0x000fe200078e00ff */
[----:B------:R-:W-:Y:S01]  /*01b0*/  BSSY.RECONVERGENT B1, `(.L_x_4) ;  /* 0x000002b000017945 */ /* 0x000fe20003800200 */
[----:B---3--:R-:W-:-:S04]  /*01c0*/  IADD3 R0, P0, PT, R6, UR4, RZ ;  /* 0x0000000406007c10 */ /* 0x008fc8000ff1e0ff */
[----:B------:R-:W-:Y:S02]  /*01d0*/  LOP3.LUT R0, R0, 0xaad26b49, RZ, 0x3c, !PT ;  /* 0xaad26b4900007812 */ /* 0x000fe400078e3cff */
[----:B------:R-:W-:-:S03]  /*01e0*/  IADD3.X R11, PT, PT, R7, UR5, RZ, P0, !PT ;  /* 0x00000005070b7c10 */ /* 0x000fc600087fe4ff */
[----:B------:R-:W-:Y:S01]  /*01f0*/  IMAD R0, R0, 0x4182bed5, RZ ;  /* 0x4182bed500007824 */ /* 0x000fe200078e02ff */
[----:B------:R-:W-:-:S03]  /*0200*/  LOP3.LUT R11, R11, 0xf7dcefdd, RZ, 0x3c, !PT ;  /* 0xf7dcefdd0b0b7812 */ /* 0x000fc600078e3cff */
[C---:B------:R-:W-:Y:S02]  /*0210*/  VIADD R2, R0.reuse, 0x75bcd15 ;  /* 0x075bcd1500027836 */ /* 0x040fe40000000000 */
[----:B------:R-:W-:Y:S02]  /*0220*/  VIADD R18, R0, 0x583f19 ;  /* 0x00583f1900127836 */ /* 0x000fe40000000000 */
[----:B------:R-:W-:Y:S01]  /*0230*/  IMAD R10, R11, -0x658354e5, R0 ;  /* 0x9a7cab1b0b0a7824 */ /* 0x000fe200078e0200 */
[----:B------:R-:W-:Y:S01]  /*0240*/  SHF.R.U32.HI R5, RZ, 0x2, R2 ;  /* 0x00000002ff057819 */ /* 0x000fe20000011602 */
[----:B------:R-:W-:Y:S02]  /*0250*/  IMAD.SHL.U32 R13, R18, 0x10, RZ ;  /* 0x00000010120d7824 */ /* 0x000fe400078e00ff */
[----:B------:R-:W-:Y:S01]  /*0260*/  IMAD.MOV.U32 R11, RZ, RZ, 0x2f800000 ;  /* 0x2f800000ff0b7424 */ /* 0x000fe200078e00ff */
[----:B------:R-:W-:Y:S01]  /*0270*/  LOP3.LUT R12, R5, R2, RZ, 0x3c, !PT ;  /* 0x00000002050c7212 */ /* 0x000fe200078e3cff */
[----:B------:R-:W-:Y:S01]  /*0280*/  IMAD.MOV.U32 R2, RZ, RZ, 0x1 ;  /* 0x00000001ff027424 */ /* 0x000fe200078e00ff */
[----:B------:R-:W-:-:S03]  /*0290*/  IADD3 R10, PT, PT, R10, 0x6a788e, RZ ;  /* 0x006a788e0a0a7810 */ /* 0x000fc60007ffe0ff */
[----:B------:R-:W-:Y:S02]  /*02a0*/  IMAD.SHL.U32 R14, R12, 0x2, RZ ;  /* 0x000000020c0e7824 */ /* 0x000fe400078e00ff */
[----:B----4-:R-:W-:-:S03]  /*02b0*/  DFMA R4, R2, -R8, 1 ;  /* 0x3ff000000204742b */ /* 0x010fc60000000808 */
[----:B------:R-:W-:-:S04]  /*02c0*/  LOP3.LUT R13, R12, R14, R13, 0x96, !PT ;  /* 0x0000000e0c0d7212 */ /* 0x000fc800078e960d */
[----:B------:R-:W-:Y:S01]  /*02d0*/  LOP3.LUT R19, R13, R18, RZ, 0x3c, !PT ;  /* 0x000000120d137212 */ /* 0x000fe200078e3cff */
[----:B------:R-:W-:-:S04]  /*02e0*/  DFMA R4, R4, R4, R4 ;  /* 0x000000040404722b */ /* 0x000fc80000000004 */
[----:B------:R-:W-:-:S04]  /*02f0*/  IMAD.IADD R0, R19, 0x1, R10 ;  /* 0x0000000113007824 */ /* 0x000fc800078e020a */
[----:B------:R-:W-:Y:S01]  /*0300*/  DFMA R4, R2, R4, R2 ;  /* 0x000000040204722b */ /* 0x000fe20000000002 */
[----:B------:R-:W-:-:S05]  /*0310*/  I2FP.F32.U32 R0, R0 ;  /* 0x0000000000007245 */ /* 0x000fca0000201000 */
[----:B------:R-:W-:Y:S02]  /*0320*/  FFMA R12, R0, R11, 1.1641532182693481445e-10 ;  /* 0x2f000000000c7423 */ /* 0x000fe4000000000b */
[----:B------:R-:W-:-:S04]  /*0330*/  DFMA R2, R4, -R8, 1 ;  /* 0x3ff000000402742b */ /* 0x000fc80000000808 */
[----:B------:R-:W3:Y:S04]  /*0340*/  F2F.F64.F32 R12, R12 ;  /* 0x0000000c000c7310 */ /* 0x000ee80000201800 */
[----:B------:R-:W-:-:S08]  /*0350*/  DFMA R2, R4, R2, R4 ;  /* 0x000000020402722b */ /* 0x000fd00000000004 */
[----:B---3--:R-:W-:Y:S01]  /*0360*/  DMUL R4, R12, R2 ;  /* 0x000000020c047228 */ /* 0x008fe20000000000 */
[----:B------:R-:W-:-:S07]  /*0370*/  FSETP.GEU.AND P1, PT, |R13|, 6.5827683646048100446e-37, PT ;  /* 0x036000000d00780b */ /* 0x000fce0003f2e200 */
[----:B------:R-:W-:-:S08]  /*0380*/  DFMA R8, R4, -R8, R12 ;  /* 0x800000080408722b */ /* 0x000fd0000000000c */
[----:B------:R-:W-:Y:S01]  /*0390*/  DFMA R2, R2, R8, R4 ;  /* 0x000000080202722b */ /* 0x000fe20000000004 */
[----:B------:R-:W-:-:S09]  /*03a0*/  IMAD.MOV.U32 R5, RZ, RZ, R15 ;  /* 0x000000ffff057224 */ /* 0x000fd200078e000f */
[----:B------:R-:W-:-:S05]  /*03b0*/  FFMA R0, RZ, 27.999998092651367188, R3 ;  /* 0x41dfffffff007823 */ /* 0x000fca0000000003 */
[----:B------:R-:W-:Y:S01]  /*03c0*/  FSETP.GT.AND P0, PT, |R0|, 1.469367938527859385e-39, PT ;  /* 0x001000000000780b */ /* 0x000fe20003f04200 */
[----:B------:R-:W-:-:S12]  /*03d0*/  IMAD.MOV.U32 R0, RZ, RZ, R16 ;  /* 0x000000ffff007224 */ /* 0x000fd800078e0010 */
[----:B------:R-:W-:Y:S05]  /*03e0*/  @P0 BRA P1, `(.L_x_5) ;  /* 0x00000000001c0947 */ /* 0x000fea0000800000 */
[----:B------:R-:W-:Y:S01]  /*03f0*/  IMAD.MOV.U32 R11, RZ, RZ, R13 ;  /* 0x000000ffff0b7224 */ /* 0x000fe200078e000d */
[----:B------:R-:W-:Y:S01]  /*0400*/  MOV R8, 0xffc00000 ;  /* 0xffc0000000087802 */ /* 0x000fe20000000f00 */
[----:B------:R-:W-:Y:S01]  /*0410*/  IMAD.MOV.U32 R9, RZ, RZ, 0x41dfffff ;  /* 0x41dfffffff097424 */ /* 0x000fe200078e00ff */
[----:B------:R-:W-:-:S07]  /*0420*/  MOV R4, 0x440 ;  /* 0x0000044000047802 */ /* 0x000fce0000000f00 */
[----:B012---:R-:W-:Y:S05]  /*0430*/  CALL.REL.NOINC `($__internal_1_$__cuda_sm20_div_rn_f64_full) ;  /* 0x0000005000347944 */ /* 0x007fea0003c00000 */
[----:B------:R-:W-:Y:S02]  /*0440*/  IMAD.MOV.U32 R2, RZ, RZ, R8 ;  /* 0x000000ffff027224 */ /* 0x000fe400078e0008 */
[----:B------:R-:W-:-:S07]  /*0450*/  IMAD.MOV.U32 R3, RZ, RZ, R9 ;  /* 0x000000ffff037224 */ /* 0x000fce00078e0009 */
.L_x_5:
[----:B012---:R-:W-:Y:S05]  /*0460*/  BSYNC.RECONVERGENT B1 ;  /* 0x0000000000017941 */ /* 0x007fea0003800200 */
.L_x_4:
[----:B------:R-:W-:Y:S01]  /*0470*/  BSSY B1, `(.L_x_6) ;  /* 0x00004d6000017945 */ /* 0x000fe20003800000 */
.L_x_110:
[C---:B------:R-:W-:Y:S02]  /*0480*/  LEA R16, P0, R5.reuse, UR12, 0x6 ;  /* 0x0000000c05107c11 */ /* 0x040fe4000f8030ff */
[C---:B------:R-:W-:Y:S02]  /*0490*/  LEA R14, P1, R6.reuse, UR12, 0x6 ;  /* 0x0000000c060e7c11 */ /* 0x040fe4000f8230ff */
[----:B------:R-:W-:Y:S02]  /*04a0*/  LEA.HI.X R17, R5, UR13, R0, 0x6, P0 ;  /* 0x0000000d05117c11 */ /* 0x000fe400080f3400 */
[----:B------:R-:W-:-:S03]  /*04b0*/  LEA.HI.X R15, R6, UR13, R7, 0x6, P1 ;  /* 0x0000000d060f7c11 */ /* 0x000fc600088f3407 */
[----:B------:R-:W2:Y:S04]  /*04c0*/  LDG.E.64 R36, desc[UR8][R16.64] ;  /* 0x0000000810247981 */ /* 0x000ea8000c1e1b00 */
[----:B------:R-:W2:Y:S04]  /*04d0*/  LDG.E.64 R24, desc[UR8][R14.64] ;  /* 0x000000080e187981 */ /* 0x000ea8000c1e1b00 */
[----:B------:R-:W3:Y:S04]  /*04e0*/  LDG.E.64 R22, desc[UR8][R14.64+0x8] ;  /* 0x000008080e167981 */ /* 0x000ee8000c1e1b00 */
[----:B------:R-:W3:Y:S04]  /*04f0*/  LDG.E.64 R26, desc[UR8][R16.64+0x8] ;  /* 0x00000808101a7981 */ /* 0x000ee8000c1e1b00 */
[----:B------:R-:W4:Y:S04]  /*0500*/  LDG.E.64 R20, desc[UR8][R14.64+0x30] ;  /* 0x000030080e147981 */ /* 0x000f28000c1e1b00 */
[----:B------:R-:W4:Y:S01]  /*0510*/  LDG.E.64 R8, desc[UR8][R16.64+0x30] ;  /* 0x0000300810087981 */ /* 0x000f22000c1e1b00 */
[----:B------:R-:W-:Y:S05]  /*0520*/  YIELD ;  /* 0x0000000000007946 */ /* 0x000fea0003800000 */
[----:B------:R-:W-:Y:S01]  /*0530*/  BSSY.RECONVERGENT B2, `(.L_x_7) ;  /* 0x0000009000027945 */ /* 0x000fe20003800200 */
[----:B------:R-:W-:Y:S01]  /*0540*/  MOV R4, 0x5c0 ;  /* 0x000005c000047802 */ /* 0x000fe20000000f00 */
[----:B--2---:R-:W-:-:S08]  /*0550*/  DADD R36, R24, -R36 ;  /* 0x0000000018247229 */ /* 0x004fd00000000824 */
[----:B------:R-:W-:Y:S02]  /*0560*/  DADD R12, -RZ, |R36| ;  /* 0x00000000ff0c7229 */ /* 0x000fe40000000524 */
[----:B---3--:R-:W-:Y:S02]  /*0570*/  DADD R26, R22, -R26 ;  /* 0x00000000161a7229 */ /* 0x008fe4000000081a */
[----:B----4-:R-:W-:-:S06]  /*0580*/  DADD R20, R20, R8 ;  /* 0x0000000014147229 */ /* 0x010fcc0000000008 */
[----:B------:R-:W-:Y:S02]  /*0590*/  IMAD.MOV.U32 R8, RZ, RZ, R12 ;  /* 0x000000ffff087224 */ /* 0x000fe400078e000c */
[----:B------:R-:W-:-:S07]  /*05a0*/  IMAD.MOV.U32 R11, RZ, RZ, R13 ;  /* 0x000000ffff0b7224 */ /* 0x000fce00078e000d */
[----:B------:R-:W-:Y:S05]  /*05b0*/  CALL.REL.NOINC `($_Z17parallelCollisionP4BodyPydP17curandStateXORWOWyy$__internal_accurate_pow) ;  /* 0x0000005800147944 */ /* 0x000fea0003c00000 */
[----:B------:R-:W-:Y:S05]  /*05c0*/  BSYNC.RECONVERGENT B2 ;  /* 0x0000000000027941 */ /* 0x000fea0003800200 */
.L_x_7:
[C---:B------:R-:W-:Y:S01]  /*05d0*/  DADD R12, R36.reuse, 2 ;  /* 0x40000000240c7429 */ /* 0x040fe20000000000 */
[----:B------:R-:W-:Y:S01]  /*05e0*/  BSSY.RECONVERGENT B2, `(.L_x_8) ;  /* 0x0000010000027945 */ /* 0x000fe20003800200 */
[----:B------:R-:W-:Y:S02]  /*05f0*/  DADD R28, -RZ, |R26| ;  /* 0x00000000ff1c7229 */ /* 0x000fe4000000051a */
[C---:B------:R-:W-:Y:S02]  /*0600*/  DSETP.NEU.AND P0, PT, R36.reuse, RZ, PT ;  /* 0x000000ff2400722a */ /* 0x040fe40003f0d000 */
[----:B------:R-:W-:-:S04]  /*0610*/  DSETP.NEU.AND P2, PT, R36, 1, PT ;  /* 0x3ff000002400742a */ /* 0x000fc80003f4d000 */
[----:B------:R-:W-:Y:S02]  /*0620*/  LOP3.LUT R12, R13, 0x7ff00000, RZ, 0xc0, !PT ;  /* 0x7ff000000d0c7812 */ /* 0x000fe400078ec0ff */
[----:B------:R-:W-:Y:S02]  /*0630*/  FSEL R13, R38, RZ, P0 ;  /* 0x000000ff260d7208 */ /* 0x000fe40000000000 */
[----:B------:R-:W-:Y:S02]  /*0640*/  ISETP.NE.AND P1, PT, R12, 0x7ff00000, PT ;  /* 0x7ff000000c00780c */ /* 0x000fe40003f25270 */
[----:B------:R-:W-:Y:S02]  /*0650*/  FSEL R12, R8, RZ, P0 ;  /* 0x000000ff080c7208 */ /* 0x000fe40000000000 */
[----:B------:R-:W-:-:S09]  /*0660*/  MOV R8, R28 ;  /* 0x0000001c00087202 */ /* 0x000fd20000000f00 */
[----:B------:R-:W-:Y:S05]  /*0670*/  @P1 BRA `(.L_x_9) ;  /* 0x0000000000181947 */ /* 0x000fea0003800000 */
[----:B------:R-:W-:-:S14]  /*0680*/  DSETP.NAN.AND P0, PT, R36, R36, PT ;  /* 0x000000242400722a */ /* 0x000fdc0003f08000 */
[----:B------:R-:W-:Y:S01]  /*0690*/  @P0 DADD R12, R36, 2 ;  /* 0x40000000240c0429 */ /* 0x000fe20000000000 */
[----:B------:R-:W-:Y:S10]  /*06a0*/  @P0 BRA `(.L_x_9) ;  /* 0x00000000000c0947 */ /* 0x000ff40003800000 */
[----:B------:R-:W-:-:S14]  /*06b0*/  DSETP.NEU.AND P0, PT, |R36|, +INF , PT ;  /* 0x7ff000002400742a */ /* 0x000fdc0003f0d200 */
[----:B------:R-:W-:Y:S02]  /*06c0*/  @!P0 IMAD.MOV.U32 R12, RZ, RZ, 0x0 ;  /* 0x00000000ff0c8424 */ /* 0x000fe400078e00ff */
[----:B------:R-:W-:-:S07]  /*06d0*/  @!P0 IMAD.MOV.U32 R13, RZ, RZ, 0x7ff00000 ;  /* 0x7ff00000ff0d8424 */ /* 0x000fce00078e00ff */
.L_x_9:
[----:B------:R-:W-:Y:S05]  /*06e0*/  BSYNC.RECONVERGENT B2 ;  /* 0x0000000000027941 */ /* 0x000fea0003800200 */
.L_x_8:
[----:B------:R-:W-:Y:S01]  /*06f0*/  BSSY.RECONVERGENT B2, `(.L_x_10) ;  /* 0x0000006000027945 */ /* 0x000fe20003800200 */
[----:B------:R-:W-:Y:S01]  /*0700*/  FSEL R32, R12, RZ, P2 ;  /* 0x000000ff0c207208 */ /* 0x000fe20001000000 */
[----:B------:R-:W-:Y:S01]  /*0710*/  IMAD.MOV.U32 R11, RZ, RZ, R29 ;  /* 0x000000ffff0b7224 */ /* 0x000fe200078e001d */
[----:B------:R-:W-:Y:S02]  /*0720*/  FSEL R33, R13, 1.875, P2 ;  /* 0x3ff000000d217808 */ /* 0x000fe40001000000 */
[----:B------:R-:W-:-:S07]  /*0730*/  MOV R4, 0x750 ;  /* 0x0000075000047802 */ /* 0x000fce0000000f00 */
[----:B------:R-:W-:Y:S05]  /*0740*/  CALL.REL.NOINC `($_Z17parallelCollisionP4BodyPydP17curandStateXORWOWyy$__internal_accurate_pow) ;  /* 0x0000005400b07944 */ /* 0x000fea0003c00000 */
[----:B------:R-:W-:Y:S05]  /*0750*/  BSYNC.RECONVERGENT B2 ;  /* 0x0000000000027941 */ /* 0x000fea0003800200 */
.L_x_10:
[C---:B------:R-:W-:Y:S01]  /*0760*/  DADD R12, R26.reuse, 2 ;  /* 0x400000001a0c7429 */ /* 0x040fe20000000000 */
[----:B------:R-:W-:Y:S01]  /*0770*/  BSSY.RECONVERGENT B2, `(.L_x_11) ;  /* 0x000000e000027945 */ /* 0x000fe20003800200 */
[C---:B------:R-:W-:Y:S02]  /*0780*/  DSETP.NEU.AND P0, PT, R26.reuse, RZ, PT ;  /* 0x000000ff1a00722a */ /* 0x040fe40003f0d000 */
[----:B------:R-:W-:-:S04]  /*0790*/  DSETP.NEU.AND P2, PT, R26, 1, PT ;  /* 0x3ff000001a00742a */ /* 0x000fc80003f4d000 */
[----:B------:R-:W-:Y:S02]  /*07a0*/  FSEL R8, R8, RZ, P0 ;  /* 0x000000ff08087208 */ /* 0x000fe40000000000 */
[----:B------:R-:W-:Y:S02]  /*07b0*/  LOP3.LUT R12, R13, 0x7ff00000, RZ, 0xc0, !PT ;  /* 0x7ff000000d0c7812 */ /* 0x000fe400078ec0ff */
[----:B------:R-:W-:Y:S02]  /*07c0*/  FSEL R9, R38, RZ, P0 ;  /* 0x000000ff26097208 */ /* 0x000fe40000000000 */
[----:B------:R-:W-:-:S13]  /*07d0*/  ISETP.NE.AND P1, PT, R12, 0x7ff00000, PT ;  /* 0x7ff000000c00780c */ /* 0x000fda0003f25270 */
[----:B------:R-:W-:Y:S05]  /*07e0*/  @P1 BRA `(.L_x_12) ;  /* 0x0000000000181947 */ /* 0x000fea0003800000 */
[----:B------:R-:W-:-:S14]  /*07f0*/  DSETP.NAN.AND P0, PT, R26, R26, PT ;  /* 0x0000001a1a00722a */ /* 0x000fdc0003f08000 */
[----:B------:R-:W-:Y:S01]  /*0800*/  @P0 DADD R8, R26, 2 ;  /* 0x400000001a080429 */ /* 0x000fe20000000000 */
[----:B------:R-:W-:Y:S10]  /*0810*/  @P0 BRA `(.L_x_12) ;  /* 0x00000000000c0947 */ /* 0x000ff40003800000 */
[----:B------:R-:W-:-:S14]  /*0820*/  DSETP.NEU.AND P0, PT, |R26|, +INF , PT ;  /* 0x7ff000001a00742a */ /* 0x000fdc0003f0d200 */
[----:B------:R-:W-:Y:S02]  /*0830*/  @!P0 IMAD.MOV.U32 R8, RZ, RZ, 0x0 ;  /* 0x00000000ff088424 */ /* 0x000fe400078e00ff */
[----:B------:R-:W-:-:S07]  /*0840*/  @!P0 IMAD.MOV.U32 R9, RZ, RZ, 0x7ff00000 ;  /* 0x7ff00000ff098424 */ /* 0x000fce00078e00ff */
.L_x_12:
[----:B------:R-:W-:Y:S05]  /*0850*/  BSYNC.RECONVERGENT B2 ;  /* 0x0000000000027941 */ /* 0x000fea0003800200 */
.L_x_11:
[----:B------:R-:W-:Y:S01]  /*0860*/  FSEL R8, R8, RZ, P2 ;  /* 0x000000ff08087208 */ /* 0x000fe20001000000 */
[----:B------:R-:W-:Y:S01]  /*0870*/  IMAD.MOV.U32 R30, RZ, RZ, 0x0 ;  /* 0x00000000ff1e7424 */ /* 0x000fe200078e00ff */
[----:B------:R-:W-:Y:S01]  /*0880*/  FSEL R9, R9, 1.875, P2 ;  /* 0x3ff0000009097808 */ /* 0x000fe20001000000 */
[----:B------:R-:W-:Y:S01]  /*0890*/  IMAD.MOV.U32 R31, RZ, RZ, 0x3fd80000 ;  /* 0x3fd80000ff1f7424 */ /* 0x000fe200078e00ff */
[----:B------:R-:W-:Y:S04]  /*08a0*/  BSSY.RECONVERGENT B2, `(.L_x_13) ;  /* 0x0000018000027945 */ /* 0x000fe80003800200 */
[----:B------:R-:W-:-:S06]  /*08b0*/  DADD R32, R32, R8 ;  /* 0x0000000020207229 */ /* 0x000fcc0000000008 */
[----:B------:R-:W0:Y:S04]  /*08c0*/  MUFU.RSQ64H R9, R33 ;  /* 0x0000002100097308 */ /* 0x000e280000001c00 */
[----:B------:R-:W-:-:S04]  /*08d0*/  IADD3 R8, PT, PT, R33, -0x3500000, RZ ;  /* 0xfcb0000021087810 */ /* 0x000fc80007ffe0ff */
[----:B------:R-:W-:Y:S02]  /*08e0*/  ISETP.GE.U32.AND P0, PT, R8, 0x7ca00000, PT ;  /* 0x7ca000000800780c */ /* 0x000fe40003f06070 */
[----:B0-----:R-:W-:-:S08]  /*08f0*/  DMUL R12, R8, R8 ;  /* 0x00000008080c7228 */ /* 0x001fd00000000000 */
[----:B------:R-:W-:-:S08]  /*0900*/  DFMA R12, R32, -R12, 1 ;  /* 0x3ff00000200c742b */ /* 0x000fd0000000080c */
[----:B------:R-:W-:Y:S02]  /*0910*/  DFMA R30, R12, R30, 0.5 ;  /* 0x3fe000000c1e742b */ /* 0x000fe4000000001e */
[----:B------:R-:W-:-:S08]  /*0920*/  DMUL R12, R8, R12 ;  /* 0x0000000c080c7228 */ /* 0x000fd00000000000 */
[----:B------:R-:W-:-:S08]  /*0930*/  DFMA R52, R30, R12, R8 ;  /* 0x0000000c1e34722b */ /* 0x000fd00000000008 */
[----:B------:R-:W-:Y:S02]  /*0940*/  DMUL R12, R32, R52 ;  /* 0x00000034200c7228 */ /* 0x000fe40000000000 */
[----:B------:R-:W-:Y:S02]  /*0950*/  VIADD R35, R53, 0xfff00000 ;  /* 0xfff0000035237836 */ /* 0x000fe40000000000 */
[----:B------:R-:W-:-:S04]  /*0960*/  IMAD.MOV.U32 R34, RZ, RZ, R52 ;  /* 0x000000ffff227224 */ /* 0x000fc800078e0034 */
[----:B------:R-:W-:-:S08]  /*0970*/  DFMA R50, R12, -R12, R32 ;  /* 0x8000000c0c32722b */ /* 0x000fd00000000020 */
[----:B------:R-:W-:Y:S01]  /*0980*/  DFMA R30, R50, R34, R12 ;  /* 0x00000022321e722b */ /* 0x000fe2000000000c */
[----:B------:R-:W-:Y:S10]  /*0990*/  @!P0 BRA `(.L_x_14) ;  /* 0x0000000000208947 */ /* 0x000ff40003800000 */
[----:B------:R-:W-:Y:S01]  /*09a0*/  IMAD.MOV.U32 R4, RZ, RZ, R8 ;  /* 0x000000ffff047224 */ /* 0x000fe200078e0008 */
[----:B------:R-:W-:Y:S01]  /*09b0*/  MOV R11, R35 ;  /* 0x00000023000b7202 */ /* 0x000fe20000000f00 */
[----:B------:R-:W-:Y:S01]  /*09c0*/  IMAD.MOV.U32 R8, RZ, RZ, R32 ;  /* 0x000000ffff087224 */ /* 0x000fe200078e0020 */
[----:B------:R-:W-:Y:S01]  /*09d0*/  MOV R54, 0xa00 ;  /* 0x00000a0000367802 */ /* 0x000fe20000000f00 */
[----:B------:R-:W-:-:S07]  /*09e0*/  IMAD.MOV.U32 R9, RZ, RZ, R33 ;  /* 0x000000ffff097224 */ /* 0x000fce00078e0021 */
[----:B------:R-:W-:Y:S05]  /*09f0*/  CALL.REL.NOINC `($__internal_2_$__cuda_sm20_dsqrt_rn_f64_mediumpath_v1) ;  /* 0x00000050005c7944 */ /* 0x000fea0003c00000 */
[----:B------:R-:W-:Y:S02]  /*0a00*/  IMAD.MOV.U32 R30, RZ, RZ, R8 ;  /* 0x000000ffff1e7224 */ /* 0x000fe400078e0008 */
[----:B------:R-:W-:-:S07]  /*0a10*/  IMAD.MOV.U32 R31, RZ, RZ, R9 ;  /* 0x000000ffff1f7224 */ /* 0x000fce00078e0009 */
.L_x_14:
[----:B------:R-:W-:Y:S05]  /*0a20*/  BSYNC.RECONVERGENT B2 ;  /* 0x0000000000027941 */ /* 0x000fea0003800200 */
.L_x_13:
[----:B------:R-:W-:Y:S01]  /*0a30*/  DADD R20, R20, -R30 ;  /* 0x0000000014147229 */ /* 0x000fe2000000081e */
[----:B------:R-:W-:Y:S01]  /*0a40*/  ISETP.GE.U32.AND P1, PT, R6, R5, PT ;  /* 0x000000050600720c */ /* 0x000fe20003f26070 */
[----:B------:R-:W-:Y:S06]  /*0a50*/  BSSY.RECONVERGENT B2, `(.L_x_15) ;  /* 0x0000470000027945 */ /* 0x000fec0003800200 */
[----:B------:R-:W-:-:S06]  /*0a60*/  DSETP.GT.AND P0, PT, R20, RZ, PT ;  /* 0x000000ff1400722a */ /* 0x000fcc0003f04000 */
[----:B------:R-:W-:-:S13]  /*0a70*/  ISETP.GE.U32.OR.EX P0, PT, R7, R0, !P0, P1 ;  /* 0x000000000700720c */ /* 0x000fda0004706510 */
[----:B------:R-:W-:Y:S05]  /*0a80*/  @P0 BRA `(.L_x_16) ;  /* 0x0000004400b00947 */ /* 0x000fea0003800000 */
[----:B------:R-:W-:Y:S01]  /*0a90*/  DSETP.NEU.AND P0, PT, R32, RZ, PT ;  /* 0x000000ff2000722a */ /* 0x000fe20003f0d000 */
[----:B------:R-:W-:Y:S01]  /*0aa0*/  BSSY.RECONVERGENT B4, `(.L_x_17) ;  /* 0x0000064000047945 */ /* 0x000fe20003800200 */
[----:B------:R-:W-:Y:S02]  /*0ab0*/  CS2R R32, SRZ ;  /* 0x0000000000207805 */ /* 0x000fe4000001ff00 */
[----:B------:R-:W-:-:S10]  /*0ac0*/  CS2R R34, SRZ ;  /* 0x0000000000227805 */ /* 0x000fd4000001ff00 */
[----:B------:R-:W-:Y:S05]  /*0ad0*/  @!P0 BRA `(.L_x_18) ;  /* 0x0000000400808947 */ /* 0x000fea0003800000 */
[----:B------:R-:W0:Y:S01]  /*0ae0*/  MUFU.RCP64H R9, R31 ;  /* 0x0000001f00097308 */ /* 0x000e220000001800 */
[----:B------:R-:W-:Y:S01]  /*0af0*/  IMAD.MOV.U32 R8, RZ, RZ, 0x1 ;  /* 0x00000001ff087424 */ /* 0x000fe200078e00ff */
[----:B------:R-:W-:Y:S05]  /*0b00*/  BSSY.RECONVERGENT B5, `(.L_x_19) ;  /* 0x0000013000057945 */ /* 0x000fea0003800200 */
[----:B0-----:R-:W-:-:S08]  /*0b10*/  DFMA R12, R8, -R30, 1 ;  /* 0x3ff00000080c742b */ /* 0x001fd0000000081e */
[----:B------:R-:W-:-:S08]  /*0b20*/  DFMA R12, R12, R12, R12 ;  /* 0x0000000c0c0c722b */ /* 0x000fd0000000000c */
[----:B------:R-:W-:-:S08]  /*0b30*/  DFMA R12, R8, R12, R8 ;  /* 0x0000000c080c722b */ /* 0x000fd00000000008 */
[----:B------:R-:W-:-:S08]  /*0b40*/  DFMA R8, R12, -R30, 1 ;  /* 0x3ff000000c08742b */ /* 0x000fd0000000081e */
[----:B------:R-:W-:-:S08]  /*0b50*/  DFMA R8, R12, R8, R12 ;  /* 0x000000080c08722b */ /* 0x000fd0000000000c */
[----:B------:R-:W-:-:S08]  /*0b60*/  DMUL R12, |R36|, R8 ;  /* 0x00000008240c7228 */ /* 0x000fd00000000200 */
[----:B------:R-:W-:-:S08]  /*0b70*/  DFMA R32, R12, -R30, |R36| ;  /* 0x8000001e0c20722b */ /* 0x000fd00000000424 */
[----:B------:R-:W-:Y:S02]  /*0b80*/  DFMA R8, R8, R32, R12 ;  /* 0x000000200808722b */ /* 0x000fe4000000000c */
[----:B------:R-:W-:-:S08]  /*0b90*/  DADD R12, -RZ, |R36| ;  /* 0x00000000ff0c7229 */ /* 0x000fd00000000524 */
[----:B------:R-:W-:Y:S02]  /*0ba0*/  FFMA R4, RZ, R31, R9 ;  /* 0x0000001fff047223 */ /* 0x000fe40000000009 */
[----:B------:R-:W-:-:S03]  /*0bb0*/  FSETP.GEU.AND P1, PT, |R13|, 6.5827683646048100446e-37, PT ;  /* 0x036000000d00780b */ /* 0x000fc60003f2e200 */
[----:B------:R-:W-:-:S13]  /*0bc0*/  FSETP.GT.AND P0, PT, |R4|, 1.469367938527859385e-39, PT ;  /* 0x001000000400780b */ /* 0x000fda0003f04200 */
[----:B------:R-:W-:Y:S05]  /*0bd0*/  @P0 BRA P1, `(.L_x_20) ;  /* 0x0000000000140947 */ /* 0x000fea0000800000 */
[----:B------:R-:W-:Y:S01]  /*0be0*/  MOV R11, R13 ;  /* 0x0000000d000b7202 */ /* 0x000fe20000000f00 */
[----:B------:R-:W-:Y:S01]  /*0bf0*/  IMAD.MOV.U32 R8, RZ, RZ, R30 ;  /* 0x000000ffff087224 */ /* 0x000fe200078e001e */
[----:B------:R-:W-:Y:S01]  /*0c00*/  MOV R4, 0xc30 ;  /* 0x00000c3000047802 */ /* 0x000fe20000000f00 */
[----:B------:R-:W-:-:S07]  /*0c10*/  IMAD.MOV.U32 R9, RZ, RZ, R31 ;  /* 0x000000ffff097224 */ /* 0x000fce00078e001f */
[----:B------:R-:W-:Y:S05]  /*0c20*/  CALL.REL.NOINC `($__internal_1_$__cuda_sm20_div_rn_f64_full) ;  /* 0x0000004800387944 */ /* 0x000fea0003c00000 */
.L_x_20:
[----:B------:R-:W-:Y:S05]  /*0c30*/  BSYNC.RECONVERGENT B5 ;  /* 0x0000000000057941 */ /* 0x000fea0003800200 */
.L_x_19:
[----:B------:R-:W0:Y:S01]  /*0c40*/  MUFU.RSQ64H R33, R9 ;  /* 0x0000000900217308 */ /* 0x000e220000001c00 */
[----:B------:R-:W-:Y:S01]  /*0c50*/  VIADD R32, R9, 0xfcb00000 ;  /* 0xfcb0000009207836 */ /* 0x000fe20000000000 */
[----:B------:R-:W-:Y:S01]  /*0c60*/  BSSY.RECONVERGENT B5, `(.L_x_21) ;  /* 0x0000017000057945 */ /* 0x000fe20003800200 */
[----:B------:R-:W-:Y:S02]  /*0c70*/  IMAD.MOV.U32 R34, RZ, RZ, 0x0 ;  /* 0x00000000ff227424 */ /* 0x000fe400078e00ff */
[----:B------:R-:W-:Y:S01]  /*0c80*/  IMAD.MOV.U32 R35, RZ, RZ, 0x3fd80000 ;  /* 0x3fd80000ff237424 */ /* 0x000fe200078e00ff */
[----:B------:R-:W-:Y:S01]  /*0c90*/  ISETP.GE.U32.AND P0, PT, R32, 0x7ca00000, PT ;  /* 0x7ca000002000780c */ /* 0x000fe20003f06070 */
[----:B0-----:R-:W-:-:S08]  /*0ca0*/  DMUL R12, R32, R32 ;  /* 0x00000020200c7228 */ /* 0x001fd00000000000 */
[----:B------:R-:W-:-:S08]  /*0cb0*/  DFMA R12, -R12, R8, 1 ;  /* 0x3ff000000c0c742b */ /* 0x000fd00000000108 */
[----:B------:R-:W-:Y:S02]  /*0cc0*/  DFMA R34, R12, R34, 0.5 ;  /* 0x3fe000000c22742b */ /* 0x000fe40000000022 */
[----:B------:R-:W-:-:S08]  /*0cd0*/  DMUL R12, R32, R12 ;  /* 0x0000000c200c7228 */ /* 0x000fd00000000000 */
[----:B------:R-:W-:-:S08]  /*0ce0*/  DFMA R52, R34, R12, R32 ;  /* 0x0000000c2234722b */ /* 0x000fd00000000020 */
[----:B------:R-:W-:Y:S02]  /*0cf0*/  DMUL R36, R52, R8 ;  /* 0x0000000834247228 */ /* 0x000fe40000000000 */
[----:B------:R-:W-:Y:S01]  /*0d00*/  IADD3 R35, PT, PT, R53, -0x100000, RZ ;  /* 0xfff0000035237810 */ /* 0x000fe20007ffe0ff */
[----:B------:R-:W-:-:S05]  /*0d10*/  IMAD.MOV.U32 R34, RZ, RZ, R52 ;  /* 0x000000ffff227224 */ /* 0x000fca00078e0034 */
        /* <DEDUP_REMOVED lines=11> */
.L_x_22:
[----:B------:R-:W-:Y:S05]  /*0dd0*/  BSYNC.RECONVERGENT B5 ;  /* 0x0000000000057941 */ /* 0x000fea0003800200 */
.L_x_21:
[----:B------:R-:W0:Y:S01]  /*0de0*/  MUFU.RCP64H R9, R31 ;  /* 0x0000001f00097308 */ /* 0x000e220000001800 */
[----:B------:R-:W-:Y:S01]  /*0df0*/  IMAD.MOV.U32 R8, RZ, RZ, 0x1 ;  /* 0x00000001ff087424 */ /* 0x000fe200078e00ff */
[----:B------:R-:W-:Y:S01]  /*0e00*/  FSETP.GEU.AND P1, PT, |R29|, 6.5827683646048100446e-37, PT ;  /* 0x036000001d00780b */ /* 0x000fe20003f2e200 */
[----:B------:R-:W-:Y:S04]  /*0e10*/  BSSY.RECONVERGENT B5, `(.L_x_23) ;  /* 0x0000014000057945 */ /* 0x000fe80003800200 */
[----:B0-----:R-:W-:-:S08]  /*0e20*/  DFMA R32, R8, -R30, 1 ;  /* 0x3ff000000820742b */ /* 0x001fd0000000081e */
[----:B------:R-:W-:-:S08]  /*0e30*/  DFMA R32, R32, R32, R32 ;  /* 0x000000202020722b */ /* 0x000fd00000000020 */
[----:B------:R-:W-:-:S08]  /*0e40*/  DFMA R32, R8, R32, R8 ;  /* 0x000000200820722b */ /* 0x000fd00000000008 */
[----:B------:R-:W-:-:S08]  /*0e50*/  DFMA R8, R32, -R30, 1 ;  /* 0x3ff000002008742b */ /* 0x000fd0000000081e */
[----:B------:R-:W-:-:S08]  /*0e60*/  DFMA R34, R32, R8, R32 ;  /* 0x000000082022722b */ /* 0x000fd00000000020 */
[----:B------:R-:W-:-:S08]  /*0e70*/  DMUL R8, |R26|, R34 ;  /* 0x000000221a087228 */ /* 0x000fd00000000200 */
[----:B------:R-:W-:-:S08]  /*0e80*/  DFMA R32, R8, -R30, |R26| ;  /* 0x8000001e0820722b */ /* 0x000fd0000000041a */
[----:B------:R-:W-:Y:S01]  /*0e90*/  DFMA R8, R34, R32, R8 ;  /* 0x000000202208722b */ /* 0x000fe20000000008 */
[----:B------:R-:W-:Y:S01]  /*0ea0*/  IMAD.MOV.U32 R32, RZ, RZ, R12 ;  /* 0x000000ffff207224 */ /* 0x000fe200078e000c */
[----:B------:R-:W-:-:S08]  /*0eb0*/  MOV R33, R13 ;  /* 0x0000000d00217202 */ /* 0x000fd00000000f00 */
[----:B------:R-:W-:-:S05]  /*0ec0*/  FFMA R4, RZ, R31, R9 ;  /* 0x0000001fff047223 */ /* 0x000fca0000000009 */
[----:B------:R-:W-:-:S13]  /*0ed0*/  FSETP.GT.AND P0, PT, |R4|, 1.469367938527859385e-39, PT ;  /* 0x001000000400780b */ /* 0x000fda0003f04200 */
[----:B------:R-:W-:Y:S05]  /*0ee0*/  @P0 BRA P1, `(.L_x_24) ;  /* 0x0000000000180947 */ /* 0x000fea0000800000 */
[----:B------:R-:W-:Y:S01]  /*0ef0*/  DADD R12, -RZ, |R26| ;  /* 0x00000000ff0c7229 */ /* 0x000fe2000000051a */
[----:B------:R-:W-:Y:S01]  /*0f00*/  IMAD.MOV.U32 R8, RZ, RZ, R30 ;  /* 0x000000ffff087224 */ /* 0x000fe200078e001e */
[----:B------:R-:W-:Y:S01]  /*0f10*/  MOV R4, 0xf50 ;  /* 0x00000f5000047802 */ /* 0x000fe20000000f00 */
[----:B------:R-:W-:-:S07]  /*0f20*/  IMAD.MOV.U32 R9, RZ, RZ, R31 ;  /* 0x000000ffff097224 */ /* 0x000fce00078e001f */
[----:B------:R-:W-:-:S07]  /*0f30*/  IMAD.MOV.U32 R11, RZ, RZ, R13 ;  /* 0x000000ffff0b7224 */ /* 0x000fce00078e000d */
[----:B------:R-:W-:Y:S05]  /*0f40*/  CALL.REL.NOINC `($__internal_1_$__cuda_sm20_div_rn_f64_full) ;  /* 0x0000004400707944 */ /* 0x000fea0003c00000 */
.L_x_24:
[----:B------:R-:W-:Y:S05]  /*0f50*/  BSYNC.RECONVERGENT B5 ;  /* 0x0000000000057941 */ /* 0x000fea0003800200 */
.L_x_23:
[----:B------:R-:W0:Y:S01]  /*0f60*/  MUFU.RSQ64H R27, R9 ;  /* 0x00000009001b7308 */ /* 0x000e220000001c00 */
[----:B------:R-:W-:Y:S01]  /*0f70*/  VIADD R26, R9, 0xfcb00000 ;  /* 0xfcb00000091a7836 */ /* 0x000fe20000000000 */
[----:B------:R-:W-:Y:S01]  /*0f80*/  MOV R28, 0x0 ;  /* 0x00000000001c7802 */ /* 0x000fe20000000f00 */
[----:B------:R-:W-:Y:S01]  /*0f90*/  IMAD.MOV.U32 R29, RZ, RZ, 0x3fd80000 ;  /* 0x3fd80000ff1d7424 */ /* 0x000fe200078e00ff */
[----:B------:R-:W-:Y:S02]  /*0fa0*/  BSSY.RECONVERGENT B5, `(.L_x_18) ;  /* 0x0000013000057945 */ /* 0x000fe40003800200 */
[----:B------:R-:W-:Y:S01]  /*0fb0*/  ISETP.GE.U32.AND P0, PT, R26, 0x7ca00000, PT ;  /* 0x7ca000001a00780c */ /* 0x000fe20003f06070 */
[----:B0-----:R-:W-:-:S08]  /*0fc0*/  DMUL R12, R26, R26 ;  /* 0x0000001a1a0c7228 */ /* 0x001fd00000000000 */
[----:B------:R-:W-:-:S08]  /*0fd0*/  DFMA R12, -R12, R8, 1 ;  /* 0x3ff000000c0c742b */ /* 0x000fd00000000108 */
        /* <DEDUP_REMOVED lines=10> */
[----:B------:R-:W-:Y:S02]  /*1080*/  MOV R11, R29 ;  /* 0x0000001d000b7202 */ /* 0x000fe40000000f00 */
[----:B------:R-:W-:-:S07]  /*1090*/  MOV R54, 0x10b0 ;  /* 0x000010b000367802 */ /* 0x000fce0000000f00 */
[----:B------:R-:W-:Y:S05]  /*10a0*/  CALL.REL.NOINC `($__internal_2_$__cuda_sm20_dsqrt_rn_f64_mediumpath_v1) ;  /* 0x0000004800b07944 */ /* 0x000fea0003c00000 */
[----:B------:R-:W-:Y:S02]  /*10b0*/  IMAD.MOV.U32 R34, RZ, RZ, R8 ;  /* 0x000000ffff227224 */ /* 0x000fe400078e0008 */
[----:B------:R-:W-:-:S07]  /*10c0*/  IMAD.MOV.U32 R35, RZ, RZ, R9 ;  /* 0x000000ffff237224 */ /* 0x000fce00078e0009 */
.L_x_25:
[----:B------:R-:W-:Y:S05]  /*10d0*/  BSYNC.RECONVERGENT B5 ;  /* 0x0000000000057941 */ /* 0x000fea0003800200 */
.L_x_18:
[----:B------:R-:W-:Y:S05]  /*10e0*/  BSYNC.RECONVERGENT B4 ;  /* 0x0000000000047941 */ /* 0x000fea0003800200 */
.L_x_17:
[----:B------:R-:W2:Y:S04]  /*10f0*/  LDG.E.64 R30, desc[UR8][R14.64+0x28] ;  /* 0x000028080e1e7981 */ /* 0x000ea8000c1e1b00 */
[----:B------:R-:W2:Y:S01]  /*1100*/  LDG.E.64 R28, desc[UR8][R16.64+0x28] ;  /* 0x00002808101c7981 */ /* 0x000ea2000c1e1b00 */
[----:B------:R-:W-:Y:S01]  /*1110*/  IMAD.MOV.U32 R8, RZ, RZ, 0x1 ;  /* 0x00000001ff087424 */ /* 0x000fe200078e00ff */
[----:B------:R-:W-:Y:S01]  /*1120*/  FSETP.GEU.AND P1, PT, |R21|, 6.5827683646048100446e-37, PT ;  /* 0x036000001500780b */ /* 0x000fe20003f2e200 */
[----:B------:R-:W-:Y:S01]  /*1130*/  BSSY.RECONVERGENT B4, `(.L_x_26) ;  /* 0x0000014000047945 */ /* 0x000fe20003800200 */
[----:B--2---:R-:W-:-:S06]  /*1140*/  DADD R26, R30, R28 ;  /* 0x000000001e1a7229 */ /* 0x004fcc000000001c */
[----:B------:R-:W0:Y:S02]  /*1150*/  MUFU.RCP64H R9, R27 ;  /* 0x0000001b00097308 */ /* 0x000e240000001800 */
[----:B0-----:R-:W-:-:S08]  /*1160*/  DFMA R12, -R26, R8, 1 ;  /* 0x3ff000001a0c742b */ /* 0x001fd00000000108 */
[----:B------:R-:W-:-:S08]  /*1170*/  DFMA R12, R12, R12, R12 ;  /* 0x0000000c0c0c722b */ /* 0x000fd0000000000c */
[----:B------:R-:W-:-:S08]  /*1180*/  DFMA R12, R8, R12, R8 ;  /* 0x0000000c080c722b */ /* 0x000fd00000000008 */
[----:B------:R-:W-:-:S08]  /*1190*/  DFMA R8, -R26, R12, 1 ;  /* 0x3ff000001a08742b */ /* 0x000fd0000000010c */
[----:B------:R-:W-:-:S08]  /*11a0*/  DFMA R8, R12, R8, R12 ;  /* 0x000000080c08722b */ /* 0x000fd0000000000c */
[----:B------:R-:W-:-:S08]  /*11b0*/  DMUL R12, R20, R8 ;  /* 0x00000008140c7228 */ /* 0x000fd00000000000 */
[----:B------:R-:W-:-:S08]  /*11c0*/  DFMA R36, -R26, R12, R20 ;  /* 0x0000000c1a24722b */ /* 0x000fd00000000114 */
[----:B------:R-:W-:-:S10]  /*11d0*/  DFMA R8, R8, R36, R12 ;  /* 0x000000240808722b */ /* 0x000fd4000000000c */
[----:B------:R-:W-:-:S05]  /*11e0*/  FFMA R4, RZ, R27, R9 ;  /* 0x0000001bff047223 */ /* 0x000fca0000000009 */
[----:B------:R-:W-:-:S13]  /*11f0*/  FSETP.GT.AND P0, PT, |R4|, 1.469367938527859385e-39, PT ;  /* 0x001000000400780b */ /* 0x000fda0003f04200 */
[----:B------:R-:W-:Y:S05]  /*1200*/  @P0 BRA P1, `(.L_x_27) ;  /* 0x0000000000180947 */ /* 0x000fea0000800000 */
[----:B------:R-:W-:Y:S01]  /*1210*/  IMAD.MOV.U32 R12, RZ, RZ, R20 ;  /* 0x000000ffff0c7224 */ /* 0x000fe200078e0014 */
[----:B------:R-:W-:Y:S01]  /*1220*/  MOV R11, R21 ;  /* 0x00000015000b7202 */ /* 0x000fe20000000f00 */
[----:B------:R-:W-:Y:S01]  /*1230*/  IMAD.MOV.U32 R8, RZ, RZ, R26 ;  /* 0x000000ffff087224 */ /* 0x000fe200078e001a */
[----:B------:R-:W-:Y:S01]  /*1240*/  MOV R4, 0x1270 ;  /* 0x0000127000047802 */ /* 0x000fe20000000f00 */
[----:B------:R-:W-:-:S07]  /*1250*/  IMAD.MOV.U32 R9, RZ, RZ, R27 ;  /* 0x000000ffff097224 */ /* 0x000fce00078e001b */
[----:B------:R-:W-:Y:S05]  /*1260*/  CALL.REL.NOINC `($__internal_1_$__cuda_sm20_div_rn_f64_full) ;  /* 0x0000004000a87944 */ /* 0x000fea0003c00000 */
.L_x_27:
[----:B------:R-:W-:Y:S05]  /*1270*/  BSYNC.RECONVERGENT B4 ;  /* 0x0000000000047941 */ /* 0x000fea0003800200 */
.L_x_26:
[C---:B------:R-:W-:Y:S02]  /*1280*/  DMUL R32, R8.reuse, R32 ;  /* 0x0000002008207228 */ /* 0x040fe40000000000 */
[----:B------:R-:W-:-:S06]  /*1290*/  DMUL R34, R8, R34 ;  /* 0x0000002208227228 */ /* 0x000fcc0000000000 */
[C---:B------:R-:W-:Y:S02]  /*12a0*/  DFMA R24, R30.reuse, R32, R24 ;  /* 0x000000201e18722b */ /* 0x040fe40000000018 */
[----:B------:R-:W-:-:S05]  /*12b0*/  DFMA R22, R30, R34, R22 ;  /* 0x000000221e16722b */ /* 0x000fca0000000016 */
[----:B------:R0:W-:Y:S04]  /*12c0*/  STG.E.64 desc[UR8][R14.64], R24 ;  /* 0x000000180e007986 */ /* 0x0001e8000c101b08 */
[----:B------:R1:W-:Y:S04]  /*12d0*/  STG.E.64 desc[UR8][R14.64+0x8], R22 ;  /* 0x000008160e007986 */ /* 0x0003e8000c101b08 */
[----:B------:R-:W2:Y:S04]  /*12e0*/  LDG.E.64 R8, desc[UR8][R16.64] ;  /* 0x0000000810087981 */ /* 0x000ea8000c1e1b00 */
[----:B------:R-:W3:Y:S01]  /*12f0*/  LDG.E.64 R12, desc[UR8][R16.64+0x8] ;  /* 0x00000808100c7981 */ /* 0x000ee2000c1e1b00 */
[----:B--2---:R-:W-:-:S02]  /*1300*/  DFMA R32, R28, -R32, R8 ;  /* 0x800000201c20722b */ /* 0x004fc40000000008 */
[----:B---3--:R-:W-:-:S05]  /*1310*/  DFMA R12, R28, -R34, R12 ;  /* 0x800000221c0c722b */ /* 0x008fca000000000c */
[----:B------:R1:W-:Y:S04]  /*1320*/  STG.E.64 desc[UR8][R16.64], R32 ;  /* 0x0000002010007986 */ /* 0x0003e8000c101b08 */
[----:B------:R1:W-:Y:S04]  /*1330*/  STG.E.64 desc[UR8][R16.64+0x8], R12 ;  /* 0x0000080c10007986 */ /* 0x0003e8000c101b08 */
[----:B------:R-:W2:Y:S04]  /*1340*/  LDG.E.64 R34, desc[UR8][R14.64] ;  /* 0x000000080e227981 */ /* 0x000ea8000c1e1b00 */
[----:B------:R-:W0:Y:S01]  /*1350*/  LDG.E.64 R8, desc[UR8][R14.64+0x8] ;  /* 0x000008080e087981 */ /* 0x000e22000c1e1b00 */
[----:B------:R-:W-:Y:S01]  /*1360*/  BSSY.RECONVERGENT B3, `(.L_x_28) ;  /* 0x0000008000037945 */ /* 0x000fe20003800200 */
[----:B------:R-:W-:Y:S01]  /*1370*/  MOV R4, 0x13e0 ;  /* 0x000013e000047802 */ /* 0x000fe20000000f00 */
[----:B--2---:R-:W-:-:S02]  /*1380*/  DADD R34, -R32, R34 ;  /* 0x0000000020227229 */ /* 0x004fc40000000122 */
[----:B0-----:R-:W-:-:S06]  /*1390*/  DADD R24, -R12, R8 ;  /* 0x000000000c187229 */ /* 0x001fcc0000000108 */
[----:B------:R-:W-:-:S10]  /*13a0*/  DADD R20, -RZ, |R34| ;  /* 0x00000000ff147229 */ /* 0x000fd40000000522 */
[----:B------:R-:W-:Y:S02]  /*13b0*/  IMAD.MOV.U32 R8, RZ, RZ, R20 ;  /* 0x000000ffff087224 */ /* 0x000fe400078e0014 */
[----:B-1----:R-:W-:-:S07]  /*13c0*/  IMAD.MOV.U32 R11, RZ, RZ, R21 ;  /* 0x000000ffff0b7224 */ /* 0x002fce00078e0015 */
[----:B------:R-:W-:Y:S05]  /*13d0*/  CALL.REL.NOINC `($_Z17parallelCollisionP4BodyPydP17curandStateXORWOWyy$__internal_accurate_pow) ;  /* 0x00000048008c7944 */ /* 0x000fea0003c00000 */
[----:B------:R-:W-:Y:S05]  /*13e0*/  BSYNC.RECONVERGENT B3 ;  /* 0x0000000000037941 */ /* 0x000fea0003800200 */
.L_x_28:
        /* <DEDUP_REMOVED lines=17> */
.L_x_30:
[----:B------:R-:W-:Y:S05]  /*1500*/  BSYNC.RECONVERGENT B3 ;  /* 0x0000000000037941 */ /* 0x000fea0003800200 */
.L_x_29:
[----:B------:R-:W-:Y:S01]  /*1510*/  BSSY.RECONVERGENT B3, `(.L_x_31) ;  /* 0x0000006000037945 */ /* 0x000fe20003800200 */
[----:B------:R-:W-:Y:S01]  /*1520*/  FSEL R20, R12, RZ, P2 ;  /* 0x000000ff0c147208 */ /* 0x000fe20001000000 */
[----:B------:R-:W-:Y:S01]  /*1530*/  IMAD.MOV.U32 R11, RZ, RZ, R33 ;  /* 0x000000ffff0b7224 */ /* 0x000fe200078e0021 */
[----:B------:R-:W-:Y:S02]  /*1540*/  FSEL R21, R13, 1.875, P2 ;  /* 0x3ff000000d157808 */ /* 0x000fe40001000000 */
[----:B------:R-:W-:-:S07]  /*1550*/  MOV R4, 0x1570 ;  /* 0x0000157000047802 */ /* 0x000fce0000000f00 */
[----:B------:R-:W-:Y:S05]  /*1560*/  CALL.REL.NOINC `($_Z17parallelCollisionP4BodyPydP17curandStateXORWOWyy$__internal_accurate_pow) ;  /* 0x0000004800287944 */ /* 0x000fea0003c00000 */
[----:B------:R-:W-:Y:S05]  /*1570*/  BSYNC.RECONVERGENT B3 ;  /* 0x0000000000037941 */ /* 0x000fea0003800200 */
.L_x_31:
        /* <DEDUP_REMOVED lines=13> */
[----:B------:R-:W-:Y:S01]  /*1650*/  @!P0 IMAD.MOV.U32 R8, RZ, RZ, 0x0 ;  /* 0x00000000ff088424 */ /* 0x000fe200078e00ff */
[----:B------:R-:W-:-:S07]  /*1660*/  @!P0 MOV R9, 0x7ff00000 ;  /* 0x7ff0000000098802 */ /* 0x000fce0000000f00 */
.L_x_33:
[----:B------:R-:W-:Y:S05]  /*1670*/  BSYNC.RECONVERGENT B3 ;  /* 0x0000000000037941 */ /* 0x000fea0003800200 */
.L_x_32:
[----:B------:R-:W-:Y:S01]  /*1680*/  FSEL R8, R8, RZ, P2 ;  /* 0x000000ff08087208 */ /* 0x000fe20001000000 */
[----:B------:R-:W-:Y:S01]  /*1690*/  BSSY.RECONVERGENT B4, `(.L_x_34) ;  /* 0x0000083000047945 */ /* 0x000fe20003800200 */
[----:B------:R-:W-:Y:S02]  /*16a0*/  FSEL R9, R9, 1.875, P2 ;  /* 0x3ff0000009097808 */ /* 0x000fe40001000000 */
[----:B------:R-:W-:-:S04]  /*16b0*/  CS2R R22, SRZ ;  /* 0x0000000000167805 */ /* 0x000fc8000001ff00 */
[----:B------:R-:W-:Y:S01]  /*16c0*/  DADD R8, R20, R8 ;  /* 0x0000000014087229 */ /* 0x000fe20000000008 */
[----:B------:R-:W-:-:S07]  /*16d0*/  CS2R R20, SRZ ;  /* 0x0000000000147805 */ /* 0x000fce000001ff00 */
[----:B------:R-:W-:-:S14]  /*16e0*/  DSETP.NEU.AND P0, PT, R8, RZ, PT ;  /* 0x000000ff0800722a */ /* 0x000fdc0003f0d000 */
[----:B------:R-:W-:Y:S05]  /*16f0*/  @!P0 BRA `(.L_x_35) ;  /* 0x0000000400f08947 */ /* 0x000fea0003800000 */
[----:B------:R-:W0:Y:S01]  /*1700*/  MUFU.RSQ64H R21, R9 ;  /* 0x0000000900157308 */ /* 0x000e220000001c00 */
[----:B------:R-:W-:Y:S01]  /*1710*/  VIADD R20, R9, 0xfcb00000 ;  /* 0xfcb0000009147836 */ /* 0x000fe20000000000 */
[----:B------:R-:W-:Y:S01]  /*1720*/  BSSY.RECONVERGENT B5, `(.L_x_36) ;  /* 0x0000015000057945 */ /* 0x000fe20003800200 */
[----:B------:R-:W-:Y:S02]  /*1730*/  IMAD.MOV.U32 R22, RZ, RZ, 0x0 ;  /* 0x00000000ff167424 */ /* 0x000fe400078e00ff */
[----:B------:R-:W-:Y:S01]  /*1740*/  IMAD.MOV.U32 R23, RZ, RZ, 0x3fd80000 ;  /* 0x3fd80000ff177424 */ /* 0x000fe200078e00ff */
[----:B------:R-:W-:Y:S01]  /*1750*/  ISETP.GE.U32.AND P0, PT, R20, 0x7ca00000, PT ;  /* 0x7ca000001400780c */ /* 0x000fe20003f06070 */
[----:B0-----:R-:W-:-:S08]  /*1760*/  DMUL R12, R20, R20 ;  /* 0x00000014140c7228 */ /* 0x001fd00000000000 */
[----:B------:R-:W-:-:S08]  /*1770*/  DFMA R12, R8, -R12, 1 ;  /* 0x3ff00000080c742b */ /* 0x000fd0000000080c */
[----:B------:R-:W-:Y:S02]  /*1780*/  DFMA R22, R12, R22, 0.5 ;  /* 0x3fe000000c16742b */ /* 0x000fe40000000016 */
[----:B------:R-:W-:-:S08]  /*1790*/  DMUL R12, R20, R12 ;  /* 0x0000000c140c7228 */ /* 0x000fd00000000000 */
[----:B------:R-:W-:-:S08]  /*17a0*/  DFMA R52, R22, R12, R20 ;  /* 0x0000000c1634722b */ /* 0x000fd00000000014 */
[----:B------:R-:W-:Y:S02]  /*17b0*/  DMUL R12, R8, R52 ;  /* 0x00000034080c7228 */ /* 0x000fe40000000000 */
[----:B------:R-:W-:Y:S01]  /*17c0*/  VIADD R37, R53, 0xfff00000 ;  /* 0xfff0000035257836 */ /* 0x000fe20000000000 */
[----:B------:R-:W-:-:S05]  /*17d0*/  MOV R36, R52 ;  /* 0x0000003400247202 */ /* 0x000fca0000000f00 */
[----:B------:R-:W-:-:S08]  /*17e0*/  DFMA R50, R12, -R12, R8 ;  /* 0x8000000c0c32722b */ /* 0x000fd00000000008 */
[----:B------:R-:W-:Y:S01]  /*17f0*/  DFMA R22, R50, R36, R12 ;  /* 0x000000243216722b */ /* 0x000fe2000000000c */
[----:B------:R-:W-:Y:S10]  /*1800*/  @!P0 BRA `(.L_x_37) ;  /* 0x0000000000188947 */ /* 0x000ff40003800000 */
[----:B------:R-:W-:Y:S01]  /*1810*/  IMAD.MOV.U32 R4, RZ, RZ, R20 ;  /* 0x000000ffff047224 */ /* 0x000fe200078e0014 */
[----:B------:R-:W-:Y:S01]  /*1820*/  MOV R54, 0x1850 ;  /* 0x0000185000367802 */ /* 0x000fe20000000f00 */
[----:B------:R-:W-:-:S07]  /*1830*/  IMAD.MOV.U32 R11, RZ, RZ, R37 ;  /* 0x000000ffff0b7224 */ /* 0x000fce00078e0025 */
[----:B------:R-:W-:Y:S05]  /*1840*/  CALL.REL.NOINC `($__internal_2_$__cuda_sm20_dsqrt_rn_f64_mediumpath_v1) ;  /* 0x0000004000c87944 */ /* 0x000fea0003c00000 */
[----:B------:R-:W-:Y:S02]  /*1850*/  IMAD.MOV.U32 R22, RZ, RZ, R8 ;  /* 0x000000ffff167224 */ /* 0x000fe400078e0008 */
[----:B------:R-:W-:-:S07]  /*1860*/  IMAD.MOV.U32 R23, RZ, RZ, R9 ;  /* 0x000000ffff177224 */ /* 0x000fce00078e0009 */
.L_x_37:
[----:B------:R-:W-:Y:S05]  /*1870*/  BSYNC.RECONVERGENT B5 ;  /* 0x0000000000057941 */ /* 0x000fea0003800200 */
.L_x_36:
[----:B------:R-:W0:Y:S01]  /*1880*/  MUFU.RCP64H R9, R23 ;  /* 0x0000001700097308 */ /* 0x000e220000001800 */
[----:B------:R-:W-:Y:S01]  /*1890*/  MOV R8, 0x1 ;  /* 0x0000000100087802 */ /* 0x000fe20000000f00 */
        /* <DEDUP_REMOVED lines=14> */
[----:B------:R-:W-:Y:S01]  /*1980*/  IMAD.MOV.U32 R11, RZ, RZ, R13 ;  /* 0x000000ffff0b7224 */ /* 0x000fe200078e000d */
[----:B------:R-:W-:Y:S01]  /*1990*/  MOV R4, 0x19d0 ;  /* 0x000019d000047802 */ /* 0x000fe20000000f00 */
[----:B------:R-:W-:Y:S02]  /*19a0*/  IMAD.MOV.U32 R8, RZ, RZ, R22 ;  /* 0x000000ffff087224 */ /* 0x000fe400078e0016 */
[----:B------:R-:W-:-:S07]  /*19b0*/  IMAD.MOV.U32 R9, RZ, RZ, R23 ;  /* 0x000000ffff097224 */ /* 0x000fce00078e0017 */
[----:B------:R-:W-:Y:S05]  /*19c0*/  CALL.REL.NOINC `($__internal_1_$__cuda_sm20_div_rn_f64_full) ;  /* 0x0000003800d07944 */ /* 0x000fea0003c00000 */
.L_x_39:
[----:B------:R-:W-:Y:S05]  /*19d0*/  BSYNC.RECONVERGENT B5 ;  /* 0x0000000000057941 */ /* 0x000fea0003800200 */
.L_x_38:
        /* <DEDUP_REMOVED lines=25> */
.L_x_41:
[----:B------:R-:W-:Y:S05]  /*1b70*/  BSYNC.RECONVERGENT B5 ;  /* 0x0000000000057941 */ /* 0x000fea0003800200 */
.L_x_40:
[----:B------:R-:W0:Y:S01]  /*1b80*/  MUFU.RCP64H R9, R23 ;  /* 0x0000001700097308 */ /* 0x000e220000001800 */
[----:B------:R-:W-:Y:S01]  /*1b90*/  MOV R8, 0x1 ;  /* 0x0000000100087802 */ /* 0x000fe20000000f00 */
[----:B------:R-:W-:Y:S01]  /*1ba0*/  BSSY.RECONVERGENT B5, `(.L_x_42) ;  /* 0x0000015000057945 */ /* 0x000fe20003800200 */
[----:B------:R-:W-:-:S04]  /*1bb0*/  FSETP.GEU.AND P1, PT, |R33|, 6.5827683646048100446e-37, PT ;  /* 0x036000002100780b */ /* 0x000fc80003f2e200 */
        /* <DEDUP_REMOVED lines=8> */
[----:B------:R-:W-:Y:S02]  /*1c40*/  IMAD.MOV.U32 R20, RZ, RZ, R12 ;  /* 0x000000ffff147224 */ /* 0x000fe400078e000c */
[----:B------:R-:W-:-:S07]  /*1c50*/  IMAD.MOV.U32 R21, RZ, RZ, R13 ;  /* 0x000000ffff157224 */ /* 0x000fce00078e000d */
[----:B------:R-:W-:-:S05]  /*1c60*/  FFMA R4, RZ, R23, R9 ;  /* 0x00000017ff047223 */ /* 0x000fca0000000009 */
[----:B------:R-:W-:-:S13]  /*1c70*/  FSETP.GT.AND P0, PT, |R4|, 1.469367938527859385e-39, PT ;  /* 0x001000000400780b */ /* 0x000fda0003f04200 */
[----:B------:R-:W-:Y:S05]  /*1c80*/  @P0 BRA P1, `(.L_x_43) ;  /* 0x0000000000180947 */ /* 0x000fea0000800000 */
[----:B------:R-:W-:Y:S01]  /*1c90*/  DADD R12, -RZ, |R24| ;  /* 0x00000000ff0c7229 */ /* 0x000fe20000000518 */
[----:B------:R-:W-:Y:S01]  /*1ca0*/  IMAD.MOV.U32 R8, RZ, RZ, R22 ;  /* 0x000000ffff087224 */ /* 0x000fe200078e0016 */
[----:B------:R-:W-:Y:S01]  /*1cb0*/  MOV R4, 0x1cf0 ;  /* 0x00001cf000047802 */ /* 0x000fe20000000f00 */
[----:B------:R-:W-:-:S07]  /*1cc0*/  IMAD.MOV.U32 R9, RZ, RZ, R23 ;  /* 0x000000ffff097224 */ /* 0x000fce00078e0017 */
[----:B------:R-:W-:-:S07]  /*1cd0*/  MOV R11, R13 ;  /* 0x0000000d000b7202 */ /* 0x000fce0000000f00 */
[----:B------:R-:W-:Y:S05]  /*1ce0*/  CALL.REL.NOINC `($__internal_1_$__cuda_sm20_div_rn_f64_full) ;  /* 0x0000003800087944 */ /* 0x000fea0003c00000 */
.L_x_43:
[----:B------:R-:W-:Y:S05]  /*1cf0*/  BSYNC.RECONVERGENT B5 ;  /* 0x0000000000057941 */ /* 0x000fea0003800200 */
.L_x_42:
        /* <DEDUP_REMOVED lines=19> */
[----:B------:R-:W-:Y:S02]  /*1e30*/  IMAD.MOV.U32 R13, RZ, RZ, R33 ;  /* 0x000000ffff0d7224 */ /* 0x000fe400078e0021 */
[----:B------:R-:W-:Y:S02]  /*1e40*/  IMAD.MOV.U32 R4, RZ, RZ, R22 ;  /* 0x000000ffff047224 */ /* 0x000fe400078e0016 */
[----:B------:R-:W-:-:S07]  /*1e50*/  IMAD.MOV.U32 R11, RZ, RZ, R25 ;  /* 0x000000ffff0b7224 */ /* 0x000fce00078e0019 */
[----:B------:R-:W-:Y:S05]  /*1e60*/  CALL.REL.NOINC `($__internal_2_$__cuda_sm20_dsqrt_rn_f64_mediumpath_v1) ;  /* 0x0000003c00407944 */ /* 0x000fea0003c00000 */
[----:B------:R-:W-:Y:S01]  /*1e70*/  MOV R12, R8 ;  /* 0x00000008000c7202 */ /* 0x000fe20000000f00 */
[----:B------:R-:W-:-:S07]  /*1e80*/  IMAD.MOV.U32 R13, RZ, RZ, R9 ;  /* 0x000000ffff0d7224 */ /* 0x000fce00078e0009 */
.L_x_45:
[----:B------:R-:W-:Y:S05]  /*1e90*/  BSYNC.RECONVERGENT B5 ;  /* 0x0000000000057941 */ /* 0x000fea0003800200 */
.L_x_44:
[----:B------:R-:W-:Y:S02]  /*1ea0*/  IMAD.MOV.U32 R22, RZ, RZ, R12 ;  /* 0x000000ffff167224 */ /* 0x000fe400078e000c */
[----:B------:R-:W-:-:S07]  /*1eb0*/  IMAD.MOV.U32 R23, RZ, RZ, R13 ;  /* 0x000000ffff177224 */ /* 0x000fce00078e000d */
.L_x_35:
[----:B------:R-:W-:Y:S05]  /*1ec0*/  BSYNC.RECONVERGENT B4 ;  /* 0x0000000000047941 */ /* 0x000fea0003800200 */
.L_x_34:
[----:B------:R-:W2:Y:S04]  /*1ed0*/  LDG.E.64 R32, desc[UR8][R14.64+0x10] ;  /* 0x000010080e207981 */ /* 0x000ea8000c1e1b00 */
[----:B------:R-:W2:Y:S04]  /*1ee0*/  LDG.E.64 R8, desc[UR8][R16.64+0x10] ;  /* 0x0000100810087981 */ /* 0x000ea8000c1e1b00 */
[----:B------:R-:W3:Y:S04]  /*1ef0*/  LDG.E.64 R24, desc[UR8][R14.64+0x18] ;  /* 0x000018080e187981 */ /* 0x000ee8000c1e1b00 */
[----:B------:R-:W3:Y:S01]  /*1f00*/  LDG.E.64 R12, desc[UR8][R16.64+0x18] ;  /* 0x00001808100c7981 */ /* 0x000ee2000c1e1b00 */
[----:B------:R-:W0:Y:S01]  /*1f10*/  MUFU.RCP64H R35, R27 ;  /* 0x0000001b00237308 */ /* 0x000e220000001800 */
[----:B------:R-:W-:Y:S01]  /*1f20*/  IMAD.MOV.U32 R34, RZ, RZ, 0x1 ;  /* 0x00000001ff227424 */ /* 0x000fe200078e00ff */
[----:B------:R-:W-:Y:S05]  /*1f30*/  BSSY.RECONVERGENT B4, `(.L_x_46) ;  /* 0x0000018000047945 */ /* 0x000fea0003800200 */
[----:B0-----:R-:W-:-:S08]  /*1f40*/  DFMA R36, -R26, R34, 1 ;  /* 0x3ff000001a24742b */ /* 0x001fd00000000122 */
[----:B------:R-:W-:-:S08]  /*1f50*/  DFMA R36, R36, R36, R36 ;  /* 0x000000242424722b */ /* 0x000fd00000000024 */
[----:B------:R-:W-:Y:S02]  /*1f60*/  DFMA R36, R34, R36, R34 ;  /* 0x000000242224722b */ /* 0x000fe40000000022 */
[----:B--2---:R-:W-:Y:S02]  /*1f70*/  DADD R8, R32, -R8 ;  /* 0x0000000020087229 */ /* 0x004fe40000000808 */
[----:B---3--:R-:W-:-:S08]  /*1f80*/  DADD R12, R24, -R12 ;  /* 0x00000000180c7229 */ /* 0x008fd0000000080c */
[----:B------:R-:W-:Y:S02]  /*1f90*/  DFMA R8, R8, R20, R12 ;  /* 0x000000140808722b */ /* 0x000fe4000000000c */
[----:B------:R-:W-:-:S06]  /*1fa0*/  DFMA R12, -R26, R36, 1 ;  /* 0x3ff000001a0c742b */ /* 0x000fcc0000000124 */
[----:B------:R-:W-:Y:S02]  /*1fb0*/  DADD R8, R8, R22 ;  /* 0x0000000008087229 */ /* 0x000fe40000000016 */
[----:B------:R-:W-:-:S06]  /*1fc0*/  DFMA R36, R36, R12, R36 ;  /* 0x0000000c2424722b */ /* 0x000fcc0000000024 */
[----:B------:R-:W-:-:S08]  /*1fd0*/  DADD R34, -R8, -R8 ;  /* 0x0000000008227229 */ /* 0x000fd00000000908 */
[----:B------:R-:W-:Y:S02]  /*1fe0*/  DMUL R8, R36, R34 ;  /* 0x0000002224087228 */ /* 0x000fe40000000000 */
[----:B------:R-:W-:-:S06]  /*1ff0*/  FSETP.GEU.AND P1, PT, |R35|, 6.5827683646048100446e-37, PT ;  /* 0x036000002300780b */ /* 0x000fcc0003f2e200 */
[----:B------:R-:W-:-:S08]  /*2000*/  DFMA R12, -R26, R8, R34 ;  /* 0x000000081a0c722b */ /* 0x000fd00000000122 */
[----:B------:R-:W-:-:S10]  /*2010*/  DFMA R8, R36, R12, R8 ;  /* 0x0000000c2408722b */ /* 0x000fd40000000008 */
[----:B------:R-:W-:-:S05]  /*2020*/  FFMA R4, RZ, R27, R9 ;  /* 0x0000001bff047223 */ /* 0x000fca0000000009 */
[----:B------:R-:W-:-:S13]  /*2030*/  FSETP.GT.AND P0, PT, |R4|, 1.469367938527859385e-39, PT ;  /* 0x001000000400780b */ /* 0x000fda0003f04200 */
[----:B------:R-:W-:Y:S05]  /*2040*/  @P0 BRA P1, `(.L_x_47) ;  /* 0x0000000000180947 */ /* 0x000fea0000800000 */
[----:B------:R-:W-:Y:S01]  /*2050*/  MOV R12, R34 ;  /* 0x00000022000c7202 */ /* 0x000fe20000000f00 */
[----:B------:R-:W-:Y:S01]  /*2060*/  IMAD.MOV.U32 R11, RZ, RZ, R35 ;  /* 0x000000ffff0b7224 */ /* 0x000fe200078e0023 */
[----:B------:R-:W-:Y:S01]  /*2070*/  MOV R4, 0x20b0 ;  /* 0x000020b000047802 */ /* 0x000fe20000000f00 */
[----:B------:R-:W-:Y:S02]  /*2080*/  IMAD.MOV.U32 R8, RZ, RZ, R26 ;  /* 0x000000ffff087224 */ /* 0x000fe400078e001a */
[----:B------:R-:W-:-:S07]  /*2090*/  IMAD.MOV.U32 R9, RZ, RZ, R27 ;  /* 0x000000ffff097224 */ /* 0x000fce00078e001b */
[----:B------:R-:W-:Y:S05]  /*20a0*/  CALL.REL.NOINC `($__internal_1_$__cuda_sm20_div_rn_f64_full) ;  /* 0x0000003400187944 */ /* 0x000fea0003c00000 */
.L_x_47:
[----:B------:R-:W-:Y:S05]  /*20b0*/  BSYNC.RECONVERGENT B4 ;  /* 0x0000000000047941 */ /* 0x000fea0003800200 */
.L_x_46:
        /* <DEDUP_REMOVED lines=12> */
[----:B------:R-:W2:Y:S01]  /*2180*/  LDG.E.U8 R4, desc[UR8][R14.64+0x38] ;  /* 0x000038080e047981 */ /* 0x000ea2000c1e1100 */
[----:B------:R-:W-:Y:S01]  /*2190*/  BSSY.RECONVERGENT B4, `(.L_x_48) ;  /* 0x000016c000047945 */ /* 0x000fe20003800200 */
[----:B--2---:R-:W-:-:S13]  /*21a0*/  ISETP.NE.AND P0, PT, R4, RZ, PT ;  /* 0x000000ff0400720c */ /* 0x004fda0003f05270 */
[----:B0-----:R-:W-:Y:S05]  /*21b0*/  @!P0 BRA `(.L_x_49) ;  /* 0x0000001400a48947 */ /* 0x001fea0003800000 */
[----:B------:R-:W0:Y:S01]  /*21c0*/  LDC.64 R8, c[0x0][0x398] ;  /* 0x0000e600ff087b82 */ /* 0x000e220000000a00 */
[----:B------:R-:W-:-:S04]  /*21d0*/  IADD3 R4, P0, PT, R6, UR14, RZ ;  /* 0x0000000e06047c10 */ /* 0x000fc8000ff1e0ff */
[----:B------:R-:W-:Y:S02]  /*21e0*/  LOP3.LUT R11, R4, 0xaad26b49, RZ, 0x3c, !PT ;  /* 0xaad26b49040b7812 */ /* 0x000fe400078e3cff */
[----:B------:R-:W-:Y:S01]  /*21f0*/  IADD3.X R4, PT, PT, R7, UR15, RZ, P0, !PT ;  /* 0x0000000f07047c10 */ /* 0x000fe200087fe4ff */
[----:B------:R-:W-:Y:S02]  /*2200*/  DSETP.GEU.AND P0, PT, R2, UR10, PT ;  /* 0x0000000a02007e2a */ /* 0x000fe4000bf0e000 */
[----:B------:R-:W-:Y:S01]  /*2210*/  IMAD R11, R11, 0x4182bed5, RZ ;  /* 0x4182bed50b0b7824 */ /* 0x000fe200078e02ff */
[----:B------:R-:W-:-:S04]  /*2220*/  LOP3.LUT R4, R4, 0xf7dcefdd, RZ, 0x3c, !PT ;  /* 0xf7dcefdd04047812 */ /* 0x000fc800078e3cff */
[----:B------:R-:W-:Y:S01]  /*2230*/  LOP3.LUT R11, R11, 0x159a55e5, RZ, 0x3c, !PT ;  /* 0x159a55e50b0b7812 */ /* 0x000fe200078e3cff */
[----:B------:R-:W-:-:S04]  /*2240*/  IMAD R4, R4, -0x658354e5, RZ ;  /* 0x9a7cab1b04047824 */ /* 0x000fc800078e02ff */
[C---:B------:R-:W-:Y:S01]  /*2250*/  VIADD R12, R4.reuse, 0x1f123bb5 ;  /* 0x1f123bb5040c7836 */ /* 0x040fe20000000000 */
[----:B------:R-:W-:Y:S01]  /*2260*/  LOP3.LUT R13, R4, 0x5491333, RZ, 0x3c, !PT ;  /* 0x05491333040d7812 */ /* 0x000fe200078e3cff */
[----:B0-----:R0:W-:Y:S04]  /*2270*/  STG.E.64 desc[UR8][R8.64], R10 ;  /* 0x0000000a08007986 */ /* 0x0011e8000c101b08 */
[----:B------:R0:W-:Y:S04]  /*2280*/  STG.E.64 desc[UR8][R8.64+0x18], RZ ;  /* 0x000018ff08007986 */ /* 0x0001e8000c101b08 */
[----:B------:R0:W-:Y:S04]  /*2290*/  STG.E desc[UR8][R8.64+0x20], RZ ;  /* 0x000020ff08007986 */ /* 0x0001e8000c101908 */
[----:B------:R0:W-:Y:S04]  /*22a0*/  STG.E.64 desc[UR8][R8.64+0x28], RZ ;  /* 0x000028ff08007986 */ /* 0x0001e8000c101b08 */
[----:B------:R0:W-:Y:S04]  /*22b0*/  STG.E.64 desc[UR8][R8.64+0x10], R18 ;  /* 0x0000101208007986 */ /* 0x0001e8000c101b08 */
[----:B------:R0:W-:Y:S01]  /*22c0*/  STG.E.64 desc[UR8][R8.64+0x8], R12 ;  /* 0x0000080c08007986 */ /* 0x0001e2000c101b08 */
[----:B------:R-:W-:Y:S05]  /*22d0*/  @P0 BRA `(.L_x_49) ;  /* 0x00000014005c0947 */ /* 0x000fea0003800000 */
[----:B------:R-:W-:Y:S01]  /*22e0*/  DADD R24, -RZ, |R22| ;  /* 0x00000000ff187229 */ /* 0x000fe20000000516 */
[----:B------:R-:W-:Y:S01]  /*22f0*/  BSSY.RECONVERGENT B3, `(.L_x_50) ;  /* 0x0000005000037945 */ /* 0x000fe20003800200 */
[----:B------:R-:W-:-:S08]  /*2300*/  MOV R4, 0x2340 ;  /* 0x0000234000047802 */ /* 0x000fd00000000f00 */
[----:B0-----:R-:W-:Y:S01]  /*2310*/  MOV R8, R24 ;  /* 0x0000001800087202 */ /* 0x001fe20000000f00 */
[----:B------:R-:W-:-:S07]  /*2320*/  IMAD.MOV.U32 R11, RZ, RZ, R25 ;  /* 0x000000ffff0b7224 */ /* 0x000fce00078e0019 */
[----:B------:R-:W-:Y:S05]  /*2330*/  CALL.REL.NOINC `($_Z17parallelCollisionP4BodyPydP17curandStateXORWOWyy$__internal_accurate_pow) ;  /* 0x0000003800b47944 */ /* 0x000fea0003c00000 */
[----:B------:R-:W-:Y:S05]  /*2340*/  BSYNC.RECONVERGENT B3 ;  /* 0x0000000000037941 */ /* 0x000fea0003800200 */
.L_x_50:
[C---:B------:R-:W-:Y:S01]  /*2350*/  DADD R12, -R22.reuse, 2 ;  /* 0x40000000160c7429 */ /* 0x040fe20000000100 */
[----:B------:R-:W-:Y:S01]  /*2360*/  BSSY.RECONVERGENT B3, `(.L_x_51) ;  /* 0x000000e000037945 */ /* 0x000fe20003800200 */
[----:B------:R-:W-:Y:S02]  /*2370*/  DSETP.NEU.AND P0, PT, R22, RZ, PT ;  /* 0x000000ff1600722a */ /* 0x000fe40003f0d000 */
[----:B------:R-:W-:-:S04]  /*2380*/  DADD R26, -RZ, |R20| ;  /* 0x00000000ff1a7229 */ /* 0x000fc80000000514 */
[----:B------:R-:W-:Y:S02]  /*2390*/  FSEL R30, R8, RZ, P0 ;  /* 0x000000ff081e7208 */ /* 0x000fe40000000000 */
[----:B------:R-:W-:Y:S02]  /*23a0*/  LOP3.LUT R12, R13, 0x7ff00000, RZ, 0xc0, !PT ;  /* 0x7ff000000d0c7812 */ /* 0x000fe400078ec0ff */
[----:B------:R-:W-:Y:S02]  /*23b0*/  FSEL R31, R38, RZ, P0 ;  /* 0x000000ff261f7208 */ /* 0x000fe40000000000 */
[----:B------:R-:W-:-:S13]  /*23c0*/  ISETP.NE.AND P1, PT, R12, 0x7ff00000, PT ;  /* 0x7ff000000c00780c */ /* 0x000fda0003f25270 */
[----:B------:R-:W-:Y:S05]  /*23d0*/  @P1 BRA `(.L_x_52) ;  /* 0x0000000000181947 */ /* 0x000fea0003800000 */
[----:B------:R-:W-:-:S14]  /*23e0*/  DSETP.NAN.AND P0, PT, R22, R22, PT ;  /* 0x000000161600722a */ /* 0x000fdc0003f08000 */
[----:B------:R-:W-:Y:S01]  /*23f0*/  @P0 DADD R30, -R22, 2 ;  /* 0x40000000161e0429 */ /* 0x000fe20000000100 */
[----:B------:R-:W-:Y:S10]  /*2400*/  @P0 BRA `(.L_x_52) ;  /* 0x00000000000c0947 */ /* 0x000ff40003800000 */
[----:B------:R-:W-:-:S14]  /*2410*/  DSETP.NEU.AND P0, PT, |R22|, +INF , PT ;  /* 0x7ff000001600742a */ /* 0x000fdc0003f0d200 */
[----:B------:R-:W-:Y:S02]  /*2420*/  @!P0 IMAD.MOV.U32 R30, RZ, RZ, 0x0 ;  /* 0x00000000ff1e8424 */ /* 0x000fe400078e00ff */
[----:B------:R-:W-:-:S07]  /*2430*/  @!P0 IMAD.MOV.U32 R31, RZ, RZ, 0x7ff00000 ;  /* 0x7ff00000ff1f8424 */ /* 0x000fce00078e00ff */
.L_x_52:
[----:B------:R-:W-:Y:S05]  /*2440*/  BSYNC.RECONVERGENT B3 ;  /* 0x0000000000037941 */ /* 0x000fea0003800200 */
.L_x_51:
[----:B------:R-:W-:Y:S01]  /*2450*/  BSSY.RECONVERGENT B3, `(.L_x_53) ;  /* 0x0000005000037945 */ /* 0x000fe20003800200 */
[----:B------:R-:W-:Y:S01]  /*2460*/  IMAD.MOV.U32 R8, RZ, RZ, R26 ;  /* 0x000000ffff087224 */ /* 0x000fe200078e001a */
[----:B------:R-:W-:Y:S02]  /*2470*/  MOV R11, R27 ;  /* 0x0000001b000b7202 */ /* 0x000fe40000000f00 */
[----:B------:R-:W-:-:S07]  /*2480*/  MOV R4, 0x24a0 ;  /* 0x000024a000047802 */ /* 0x000fce0000000f00 */
[----:B------:R-:W-:Y:S05]  /*2490*/  CALL.REL.NOINC `($_Z17parallelCollisionP4BodyPydP17curandStateXORWOWyy$__internal_accurate_pow) ;  /* 0x00000038005c7944 */ /* 0x000fea0003c00000 */
[----:B------:R-:W-:Y:S05]  /*24a0*/  BSYNC.RECONVERGENT B3 ;  /* 0x0000000000037941 */ /* 0x000fea0003800200 */
.L_x_53:
        /* <DEDUP_REMOVED lines=15> */
.L_x_55:
[----:B------:R-:W-:Y:S05]  /*25a0*/  BSYNC.RECONVERGENT B3 ;  /* 0x0000000000037941 */ /* 0x000fea0003800200 */
.L_x_54:
[----:B------:R-:W-:Y:S01]  /*25b0*/  FSEL R8, R8, RZ, P2 ;  /* 0x000000ff08087208 */ /* 0x000fe20001000000 */
[----:B------:R-:W-:Y:S01]  /*25c0*/  IMAD.MOV.U32 R28, RZ, RZ, 0x0 ;  /* 0x00000000ff1c7424 */ /* 0x000fe200078e00ff */
[----:B------:R-:W-:Y:S01]  /*25d0*/  FSEL R9, R9, 1.875, P2 ;  /* 0x3ff0000009097808 */ /* 0x000fe20001000000 */
[----:B------:R-:W-:Y:S01]  /*25e0*/  BSSY.RECONVERGENT B5, `(.L_x_56) ;  /* 0x0000019000057945 */ /* 0x000fe20003800200 */
[----:B------:R-:W-:-:S04]  /*25f0*/  MOV R29, 0x3fd80000 ;  /* 0x3fd80000001d7802 */ /* 0x000fc80000000f00 */
[----:B------:R-:W-:-:S06]  /*2600*/  DADD R30, R30, R8 ;  /* 0x000000001e1e7229 */ /* 0x000fcc0000000008 */
[----:B------:R-:W0:Y:S04]  /*2610*/  MUFU.RSQ64H R9, R31 ;  /* 0x0000001f00097308 */ /* 0x000e280000001c00 */
[----:B------:R-:W-:-:S05]  /*2620*/  VIADD R8, R31, 0xfcb00000 ;  /* 0xfcb000001f087836 */ /* 0x000fca0000000000 */
[----:B------:R-:W-:Y:S01]  /*2630*/  ISETP.GE.U32.AND P0, PT, R8, 0x7ca00000, PT ;  /* 0x7ca000000800780c */ /* 0x000fe20003f06070 */
        /* <DEDUP_REMOVED lines=19> */
.L_x_57:
[----:B------:R-:W-:Y:S05]  /*2770*/  BSYNC.RECONVERGENT B5 ;  /* 0x0000000000057941 */ /* 0x000fea0003800200 */
.L_x_56:
[----:B------:R-:W-:Y:S01]  /*2780*/  DSETP.NEU.AND P1, PT, R30, RZ, PT ;  /* 0x000000ff1e00722a */ /* 0x000fe20003f2d000 */
[----:B------:R-:W-:Y:S01]  /*2790*/  BSSY.RECONVERGENT B5, `(.L_x_58) ;  /* 0x0000060000057945 */ /* 0x000fe20003800200 */
[----:B------:R-:W-:Y:S02]  /*27a0*/  CS2R R44, SRZ ;  /* 0x00000000002c7805 */ /* 0x000fe4000001ff00 */
[----:B------:R-:W-:-:S10]  /*27b0*/  CS2R R46, SRZ ;  /* 0x00000000002e7805 */ /* 0x000fd4000001ff00 */
[----:B------:R-:W-:Y:S05]  /*27c0*/  @!P1 BRA `(.L_x_59) ;  /* 0x0000000400709947 */ /* 0x000fea0003800000 */
        /* <DEDUP_REMOVED lines=9> */
[----:B------:R-:W-:-:S08]  /*2860*/  DMUL R12, R8, |R22| ;  /* 0x40000016080c7228 */ /* 0x000fd00000000000 */
[----:B------:R-:W-:-:S08]  /*2870*/  DFMA R30, R12, -R28, |R22| ;  /* 0x8000001c0c1e722b */ /* 0x000fd00000000416 */
[----:B------:R-:W-:-:S10]  /*2880*/  DFMA R8, R8, R30, R12 ;  /* 0x0000001e0808722b */ /* 0x000fd4000000000c */
[----:B------:R-:W-:-:S05]  /*2890*/  FFMA R4, RZ, R29, R9 ;  /* 0x0000001dff047223 */ /* 0x000fca0000000009 */
[----:B------:R-:W-:-:S13]  /*28a0*/  FSETP.GT.AND P0, PT, |R4|, 1.469367938527859385e-39, PT ;  /* 0x001000000400780b */ /* 0x000fda0003f04200 */
[----:B------:R-:W-:Y:S05]  /*28b0*/  @P0 BRA P2, `(.L_x_61) ;  /* 0x0000000000180947 */ /* 0x000fea0001000000 */
[----:B------:R-:W-:Y:S01]  /*28c0*/  DADD R12, -RZ, |R22| ;  /* 0x00000000ff0c7229 */ /* 0x000fe20000000516 */
[----:B------:R-:W-:Y:S01]  /*28d0*/  MOV R8, R28 ;  /* 0x0000001c00087202 */ /* 0x000fe20000000f00 */
[----:B------:R-:W-:Y:S01]  /*28e0*/  IMAD.MOV.U32 R9, RZ, RZ, R29 ;  /* 0x000000ffff097224 */ /* 0x000fe200078e001d */
[----:B------:R-:W-:-:S07]  /*28f0*/  MOV R4, 0x2920 ;  /* 0x0000292000047802 */ /* 0x000fce0000000f00 */
[----:B------:R-:W-:-:S07]  /*2900*/  IMAD.MOV.U32 R11, RZ, RZ, R13 ;  /* 0x000000ffff0b7224 */ /* 0x000fce00078e000d */
[----:B------:R-:W-:Y:S05]  /*2910*/  CALL.REL.NOINC `($__internal_1_$__cuda_sm20_div_rn_f64_full) ;  /* 0x0000002800fc7944 */ /* 0x000fea0003c00000 */
.L_x_61:
[----:B------:R-:W-:Y:S05]  /*2920*/  BSYNC.RECONVERGENT B6 ;  /* 0x0000000000067941 */ /* 0x000fea0003800200 */
.L_x_60:
        /* <DEDUP_REMOVED lines=18> */
[----:B------:R-:W-:Y:S01]  /*2a50*/  MOV R54, 0x2a80 ;  /* 0x00002a8000367802 */ /* 0x000fe20000000f00 */
[----:B------:R-:W-:-:S07]  /*2a60*/  IMAD.MOV.U32 R11, RZ, RZ, R33 ;  /* 0x000000ffff0b7224 */ /* 0x000fce00078e0021 */
[----:B------:R-:W-:Y:S05]  /*2a70*/  CALL.REL.NOINC `($__internal_2_$__cuda_sm20_dsqrt_rn_f64_mediumpath_v1) ;  /* 0x00000030003c7944 */ /* 0x000fea0003c00000 */
[----:B------:R-:W-:Y:S01]  /*2a80*/  MOV R44, R8 ;  /* 0x00000008002c7202 */ /* 0x000fe20000000f00 */
[----:B------:R-:W-:-:S07]  /*2a90*/  IMAD.MOV.U32 R45, RZ, RZ, R9 ;  /* 0x000000ffff2d7224 */ /* 0x000fce00078e0009 */
.L_x_63:
[----:B------:R-:W-:Y:S05]  /*2aa0*/  BSYNC.RECONVERGENT B6 ;  /* 0x0000000000067941 */ /* 0x000fea0003800200 */
.L_x_62:
        /* <DEDUP_REMOVED lines=16> */
[----:B------:R-:W-:Y:S01]  /*2bb0*/  IMAD.MOV.U32 R8, RZ, RZ, R28 ;  /* 0x000000ffff087224 */ /* 0x000fe200078e001c */
[----:B------:R-:W-:Y:S02]  /*2bc0*/  MOV R9, R29 ;  /* 0x0000001d00097202 */ /* 0x000fe40000000f00 */
[----:B------:R-:W-:-:S06]  /*2bd0*/  MOV R4, 0x2c00 ;  /* 0x00002c0000047802 */ /* 0x000fcc0000000f00 */
[----:B------:R-:W-:-:S07]  /*2be0*/  IMAD.MOV.U32 R11, RZ, RZ, R13 ;  /* 0x000000ffff0b7224 */ /* 0x000fce00078e000d */
[----:B------:R-:W-:Y:S05]  /*2bf0*/  CALL.REL.NOINC `($__internal_1_$__cuda_sm20_div_rn_f64_full) ;  /* 0x0000002800447944 */ /* 0x000fea0003c00000 */
.L_x_65:
[----:B------:R-:W-:Y:S05]  /*2c00*/  BSYNC.RECONVERGENT B6 ;  /* 0x0000000000067941 */ /* 0x000fea0003800200 */
.L_x_64:
        /* <DEDUP_REMOVED lines=23> */
.L_x_66:
[----:B------:R-:W-:Y:S05]  /*2d80*/  BSYNC.RECONVERGENT B6 ;  /* 0x0000000000067941 */ /* 0x000fea0003800200 */
.L_x_59:
[----:B------:R-:W-:Y:S05]  /*2d90*/  BSYNC.RECONVERGENT B5 ;  /* 0x0000000000057941 */ /* 0x000fea0003800200 */
.L_x_58:
[----:B------:R-:W2:Y:S04]  /*2da0*/  LDG.E.64 R30, desc[UR8][R14.64+0x30] ;  /* 0x000030080e1e7981 */ /* 0x000ea8000c1e1b00 */
[----:B------:R0:W5:Y:S04]  /*2db0*/  LDG.E.64 R32, desc[UR8][R14.64] ;  /* 0x000000080e207981 */ /* 0x000168000c1e1b00 */
[----:B------:R0:W5:Y:S04]  /*2dc0*/  LDG.E.64 R34, desc[UR8][R14.64+0x8] ;  /* 0x000008080e227981 */ /* 0x000168000c1e1b00 */
[----:B------:R0:W5:Y:S04]  /*2dd0*/  LDG.E.64 R36, desc[UR8][R14.64+0x10] ;  /* 0x000010080e247981 */ /* 0x000168000c1e1b00 */
[----:B------:R0:W5:Y:S04]  /*2de0*/  LDG.E.64 R38, desc[UR8][R14.64+0x18] ;  /* 0x000018080e267981 */ /* 0x000168000c1e1b00 */
[----:B------:R0:W5:Y:S01]  /*2df0*/  LDG.E.64 R40, desc[UR8][R14.64+0x20] ;  /* 0x000020080e287981 */ /* 0x000162000c1e1b00 */
[----:B------:R-:W-:Y:S01]  /*2e00*/  BSSY.RECONVERGENT B5, `(.L_x_67) ;  /* 0x0000068000057945 */ /* 0x000fe20003800200 */
[----:B------:R-:W-:-:S02]  /*2e10*/  CS2R R48, SRZ ;  /* 0x0000000000307805 */ /* 0x000fc4000001ff00 */
[----:B------:R-:W-:Y:S01]  /*2e20*/  CS2R R8, SRZ ;  /* 0x0000000000087805 */ /* 0x000fe2000001ff00 */
[----:B--2---:R-:W-:-:S08]  /*2e30*/  DMUL R42, R30, 0.5 ;  /* 0x3fe000001e2a7828 */ /* 0x004fd00000000000 */
[C---:B------:R-:W-:Y:S02]  /*2e40*/  DMUL R44, R42.reuse, R44 ;  /* 0x0000002c2a2c7228 */ /* 0x040fe40000000000 */
[----:B------:R-:W-:Y:S01]  /*2e50*/  DMUL R46, R42, R46 ;  /* 0x0000002e2a2e7228 */ /* 0x000fe20000000000 */
[----:B0-----:R-:W-:Y:S10]  /*2e60*/  @!P1 BRA `(.L_x_68) ;  /* 0x0000000400849947 */ /* 0x001ff40003800000 */
        /* <DEDUP_REMOVED lines=20> */
[----:B-----5:R-:W-:Y:S05]  /*2fb0*/  CALL.REL.NOINC `($__internal_1_$__cuda_sm20_div_rn_f64_full) ;  /* 0x0000002400547944 */ /* 0x020fea0003c00000 */
.L_x_70:
[----:B------:R-:W-:Y:S05]  /*2fc0*/  BSYNC.RECONVERGENT B6 ;  /* 0x0000000000067941 */ /* 0x000fea0003800200 */
.L_x_69:
        /* <DEDUP_REMOVED lines=20> */
[----:B------:R-:W-:-:S07]  /*3110*/  MOV R54, 0x3130 ;  /* 0x0000313000367802 */ /* 0x000fce0000000f00 */
[----:B-----5:R-:W-:Y:S05]  /*3120*/  CALL.REL.NOINC `($__internal_2_$__cuda_sm20_dsqrt_rn_f64_mediumpath_v1) ;  /* 0x0000002800907944 */ /* 0x020fea0003c00000 */
[----:B------:R-:W-:Y:S02]  /*3130*/  IMAD.MOV.U32 R52, RZ, RZ, R8 ;  /* 0x000000ffff347224 */ /* 0x000fe400078e0008 */
[----:B------:R-:W-:-:S07]  /*3140*/  IMAD.MOV.U32 R53, RZ, RZ, R9 ;  /* 0x000000ffff357224 */ /* 0x000fce00078e0009 */
.L_x_72:
[----:B------:R-:W-:Y:S05]  /*3150*/  BSYNC.RECONVERGENT B6 ;  /* 0x0000000000067941 */ /* 0x000fea0003800200 */
.L_x_71:
[----:B------:R-:W0:Y:S01]  /*3160*/  MUFU.RCP64H R9, R29 ;  /* 0x0000001d00097308 */ /* 0x000e220000001800 */
[----:B------:R-:W-:Y:S01]  /*3170*/  IMAD.MOV.U32 R8, RZ, RZ, 0x1 ;  /* 0x00000001ff087424 */ /* 0x000fe200078e00ff */
[----:B------:R-:W-:Y:S01]  /*3180*/  FSETP.GEU.AND P1, PT, |R27|, 6.5827683646048100446e-37, PT ;  /* 0x036000001b00780b */ /* 0x000fe20003f2e200 */
[----:B------:R-:W-:Y:S01]  /*3190*/  BSSY.RECONVERGENT B6, `(.L_x_73) ;  /* 0x0000014000067945 */ /* 0x000fe20003800200 */
[----:B------:R-:W-:Y:S01]  /*31a0*/  MOV R48, R52 ;  /* 0x0000003400307202 */ /* 0x000fe20000000f00 */
[----:B------:R-:W-:Y:S02]  /*31b0*/  IMAD.MOV.U32 R49, RZ, RZ, R53 ;  /* 0x000000ffff317224 */ /* 0x000fe400078e0035 */
        /* <DEDUP_REMOVED lines=17> */
.L_x_74:
[----:B------:R-:W-:Y:S05]  /*32d0*/  BSYNC.RECONVERGENT B6 ;  /* 0x0000000000067941 */ /* 0x000fea0003800200 */
.L_x_73:
[----:B------:R-:W0:Y:S01]  /*32e0*/  MUFU.RSQ64H R27, R9 ;  /* 0x00000009001b7308 */ /* 0x000e220000001c00 */
[----:B------:R-:W-:Y:S01]  /*32f0*/  IADD3 R26, PT, PT, R9, -0x3500000, RZ ;  /* 0xfcb00000091a7810 */ /* 0x000fe20007ffe0ff */
[----:B------:R-:W-:Y:S01]  /*3300*/  IMAD.MOV.U32 R24, RZ, RZ, 0x0 ;  /* 0x00000000ff187424 */ /* 0x000fe200078e00ff */
[----:B------:R-:W-:Y:S01]  /*3310*/  BSSY.RECONVERGENT B6, `(.L_x_75) ;  /* 0x0000014000067945 */ /* 0x000fe20003800200 */
[----:B------:R-:W-:Y:S01]  /*3320*/  IMAD.MOV.U32 R25, RZ, RZ, 0x3fd80000 ;  /* 0x3fd80000ff197424 */ /* 0x000fe200078e00ff */
[----:B------:R-:W-:Y:S02]  /*3330*/  ISETP.GE.U32.AND P0, PT, R26, 0x7ca00000, PT ;  /* 0x7ca000001a00780c */ /* 0x000fe40003f06070 */
        /* <DEDUP_REMOVED lines=11> */
[----:B------:R-:W-:Y:S01]  /*33f0*/  MOV R4, R26 ;  /* 0x0000001a00047202 */ /* 0x000fe20000000f00 */
[----:B------:R-:W-:Y:S01]  /*3400*/  IMAD.MOV.U32 R11, RZ, RZ, R25 ;  /* 0x000000ffff0b7224 */ /* 0x000fe200078e0019 */
[----:B------:R-:W-:-:S07]  /*3410*/  MOV R54, 0x3430 ;  /* 0x0000343000367802 */ /* 0x000fce0000000f00 */
[----:B-----5:R-:W-:Y:S05]  /*3420*/  CALL.REL.NOINC `($__internal_2_$__cuda_sm20_dsqrt_rn_f64_mediumpath_v1) ;  /* 0x0000002400d07944 */ /* 0x020fea0003c00000 */
[----:B------:R-:W-:Y:S02]  /*3430*/  IMAD.MOV.U32 R28, RZ, RZ, R8 ;  /* 0x000000ffff1c7224 */ /* 0x000fe400078e0008 */
[----:B------:R-:W-:-:S07]  /*3440*/  IMAD.MOV.U32 R29, RZ, RZ, R9 ;  /* 0x000000ffff1d7224 */ /* 0x000fce00078e0009 */
.L_x_76:
[----:B------:R-:W-:Y:S05]  /*3450*/  BSYNC.RECONVERGENT B6 ;  /* 0x0000000000067941 */ /* 0x000fea0003800200 */
.L_x_75:
[----:B------:R-:W-:Y:S01]  /*3460*/  IMAD.MOV.U32 R8, RZ, RZ, R28 ;  /* 0x000000ffff087224 */ /* 0x000fe200078e001c */
[----:B------:R-:W-:-:S07]  /*3470*/  MOV R9, R29 ;  /* 0x0000001d00097202 */ /* 0x000fce0000000f00 */
.L_x_68:
[----:B------:R-:W-:Y:S05]  /*3480*/  BSYNC.RECONVERGENT B5 ;  /* 0x0000000000057941 */ /* 0x000fea0003800200 */
.L_x_67:
[----:B------:R-:W0:Y:S01]  /*3490*/  S2R R4, SR_LANEID ;  /* 0x0000000000047919 */ /* 0x000e220000000000 */
[----:B------:R-:W1:Y:S01]  /*34a0*/  LDC.64 R50, c[0x0][0x388] ;  /* 0x0000e200ff327b82 */ /* 0x000e620000000a00 */
[----:B------:R-:W-:Y:S01]  /*34b0*/  VOTEU.ANY UR4, UPT, PT ;  /* 0x0000000000047886 */ /* 0x000fe200038e0100 */
[C---:B-----5:R-:W-:Y:S01]  /*34c0*/  DFMA R48, R42.reuse, R48, R32 ;  /* 0x000000302a30722b */ /* 0x060fe20000000020 */
[----:B------:R-:W-:Y:S01]  /*34d0*/  UPOPC UR6, UR4 ;  /* 0x00000004000672bf */ /* 0x000fe20008000000 */
[----:B------:R-:W-:Y:S01]  /*34e0*/  DFMA R8, R42, R8, R34 ;  /* 0x000000082a08722b */ /* 0x000fe20000000022 */
[----:B------:R-:W-:Y:S01]  /*34f0*/  UFLO.U32 UR5, UR4 ;  /* 0x00000004000572bd */ /* 0x000fe200080e0000 */
[----:B------:R-:W-:Y:S01]  /*3500*/  DMUL R40, R40, 0.25 ;  /* 0x3fd0000028287828 */ /* 0x000fe20000000000 */
[----:B------:R-:W-:Y:S01]  /*3510*/  UIMAD.WIDE.U32 UR6, UR6, 0x1, URZ ;  /* 0x00000001060678a5 */ /* 0x000fe2000f8e00ff */
[----:B------:R-:W-:Y:S01]  /*3520*/  DMUL R30, R30, 0.25 ;  /* 0x3fd000001e1e7828 */ /* 0x000fe20000000000 */
[----:B------:R-:W-:Y:S01]  /*3530*/  UMOV UR4, URZ ;  /* 0x000000ff00047c82 */ /* 0x000fe20008000000 */
[----:B------:R-:W-:Y:S01]  /*3540*/  STG.E.64 desc[UR8][R14.64], R48 ;  /* 0x000000300e007986 */ /* 0x000fe2000c101b08 */
[----:B------:R-:W-:Y:S01]  /*3550*/  UIADD3 UR4, UPT, UPT, UR7, UR4, URZ ;  /* 0x0000000407047290 */ /* 0x000fe2000fffe0ff */
[----:B------:R-:W2:Y:S01]  /*3560*/  LDC.64 R42, c[0x0][0x380] ;  /* 0x0000e000ff2a7b82 */ /* 0x000ea20000000a00 */
[----:B------:R-:W-:Y:S01]  /*3570*/  IMAD.U32 R29, RZ, RZ, UR7 ;  /* 0x00000007ff1d7e24 */ /* 0x000fe2000f8e00ff */
[----:B------:R2:W-:Y:S01]  /*3580*/  STG.E.64 desc[UR8][R14.64+0x8], R8 ;  /* 0x000008080e007986 */ /* 0x0005e2000c101b08 */
[----:B------:R-:W-:-:S02]  /*3590*/  IMAD.U32 R28, RZ, RZ, UR6 ;  /* 0x00000006ff1c7e24 */ /* 0x000fc4000f8e00ff */
[----:B------:R-:W-:Y:S01]  /*35a0*/  IMAD.U32 R29, RZ, RZ, UR4 ;  /* 0x00000004ff1d7e24 */ /* 0x000fe2000f8e00ff */
[----:B------:R3:W-:Y:S04]  /*35b0*/  STG.E.U8 desc[UR8][R14.64+0x38], RZ ;  /* 0x000038ff0e007986 */ /* 0x0007e8000c101108 */
[----:B------:R3:W-:Y:S04]  /*35c0*/  STG.E.64 desc[UR8][R14.64+0x20], R40 ;  /* 0x000020280e007986 */ /* 0x0007e8000c101b08 */
[----:B------:R3:W-:Y:S01]  /*35d0*/  STG.E.64 desc[UR8][R14.64+0x30], R30 ;  /* 0x0000301e0e007986 */ /* 0x0007e2000c101b08 */
[----:B0-----:R-:W-:-:S13]  /*35e0*/  ISETP.EQ.U32.AND P0, PT, R4, UR5, PT ;  /* 0x0000000504007c0c */ /* 0x001fda000bf02070 */
[----:B-1----:R3:W-:Y:S04]  /*35f0*/  @P0 REDG.E.ADD.64.STRONG.GPU desc[UR8][R50.64], R28 ;  /* 0x0000001c3200098e */ /* 0x0027e8000c12e508 */
[----:B------:R-:W2:Y:S01]  /*3600*/  LDG.E.64 R12, desc[UR8][R50.64] ;  /* 0x00000008320c7981 */ /* 0x000ea2000c1e1b00 */
[----:B------:R-:W0:Y:S01]  /*3610*/  MUFU.RCP64H R25, R41 ;  /* 0x0000002900197308 */ /* 0x000e220000001800 */
[----:B------:R-:W-:Y:S01]  /*3620*/  VIADD R24, R41, 0x300402 ;  /* 0x0030040229187836 */ /* 0x000fe20000000000 */
[----:B------:R-:W-:Y:S01]  /*3630*/  DADD R44, -R44, R32 ;  /* 0x000000002c2c7229 */ /* 0x000fe20000000120 */
[----:B------:R-:W-:Y:S01]  /*3640*/  BSSY.RECONVERGENT B3, `(.L_x_77) ;  /* 0x000001a000037945 */ /* 0x000fe20003800200 */
[----:B------:R-:W-:Y:S02]  /*3650*/  DADD R46, -R46, R34 ;  /* 0x000000002e2e7229 */ /* 0x000fe40000000122 */
[----:B------:R-:W-:-:S02]  /*3660*/  DADD R36, -RZ, -R36 ;  /* 0x00000000ff247229 */ /* 0x000fc40000000924 */
[----:B------:R-:W-:Y:S02]  /*3670*/  DADD R38, -RZ, -R38 ;  /* 0x00000000ff267229 */ /* 0x000fe40000000926 */
[----:B0-----:R-:W-:-:S08]  /*3680*/  DFMA R26, -R40, R24, 1 ;  /* 0x3ff00000281a742b */ /* 0x001fd00000000118 */
[----:B------:R-:W-:-:S08]  /*3690*/  DFMA R26, R26, R26, R26 ;  /* 0x0000001a1a1a722b */ /* 0x000fd0000000001a */
[----:B------:R-:W-:Y:S01]  /*36a0*/  DFMA R26, R24, R26, R24 ;  /* 0x0000001a181a722b */ /* 0x000fe20000000018 */
[----:B--2---:R-:W-:-:S04]  /*36b0*/  LEA R8, P0, R12, R42, 0x6 ;  /* 0x0000002a0c087211 */ /* 0x004fc800078030ff */
[----:B------:R-:W-:-:S03]  /*36c0*/  LEA.HI.X R9, R12, R43, R13, 0x6, P0 ;  /* 0x0000002b0c097211 */ /* 0x000fc600000f340d */
[----:B------:R-:W-:Y:S01]  /*36d0*/  DFMA R12, -R40, R26, 1 ;  /* 0x3ff00000280c742b */ /* 0x000fe2000000011a */
[----:B------:R-:W-:Y:S01]  /*36e0*/  FSETP.GEU.AND P0, PT, |R24|, 5.8789094863358348022e-39, PT ;  /* 0x004004021800780b */ /* 0x000fe20003f0e200 */
[----:B------:R3:W-:Y:S04]  /*36f0*/  STG.E.64 desc[UR8][R8.64+-0x40], R44 ;  /* 0xffffc02c08007986 */ /* 0x0007e8000c101b08 */
[----:B------:R3:W-:Y:S02]  /*3700*/  STG.E.64 desc[UR8][R8.64+-0x38], R46 ;  /* 0xffffc82e08007986 */ /* 0x0007e4000c101b08 */
[----:B------:R-:W-:Y:S02]  /*3710*/  DFMA R12, R26, R12, R26 ;  /* 0x0000000c1a0c722b */ /* 0x000fe4000000001a */
[----:B------:R3:W-:Y:S04]  /*3720*/  STG.E.64 desc[UR8][R8.64+-0x30], R36 ;  /* 0xffffd02408007986 */ /* 0x0007e8000c101b08 */
[----:B------:R3:W-:Y:S04]  /*3730*/  STG.E.64 desc[UR8][R8.64+-0x28], R38 ;  /* 0xffffd82608007986 */ /* 0x0007e8000c101b08 */
[----:B------:R3:W-:Y:S01]  /*3740*/  STG.E.64 desc[UR8][R8.64+-0x20], R40 ;  /* 0xffffe02808007986 */ /* 0x0007e2000c101b08 */
[----:B------:R-:W-:Y:S05]  /*3750*/  @P0 BRA `(.L_x_78) ;  /* 0x0000000000200947 */ /* 0x000fea0003800000 */
[----:B------:R-:W-:Y:S01]  /*3760*/  LOP3.LUT R4, R41, 0x7fffffff, RZ, 0xc0, !PT ;  /* 0x7fffffff29047812 */ /* 0x000fe200078ec0ff */
[----:B------:R-:W-:Y:S01]  /*3770*/  IMAD.MOV.U32 R13, RZ, RZ, R41 ;  /* 0x000000ffff0d7224 */ /* 0x000fe200078e0029 */
[----:B------:R-:W-:-:S03]  /*3780*/  MOV R12, R40 ;  /* 0x00000028000c7202 */ /* 0x000fc60000000f00 */
[----:B------:R-:W-:Y:S01]  /*3790*/  VIADD R24, R4, 0xfff00000 ;  /* 0xfff0000004187836 */ /* 0x000fe20000000000 */
[----:B------:R-:W-:-:S07]  /*37a0*/  MOV R4, 0x37c0 ;  /* 0x000037c000047802 */ /* 0x000fce0000000f00 */
[----:B---3--:R-:W-:Y:S05]  /*37b0*/  CALL.REL.NOINC `($__internal_0_$__cuda_sm20_dblrcp_rn_slowpath_v3) ;  /* 0x0000001800b47944 */ /* 0x008fea0003c00000 */
[----:B------:R-:W-:Y:S02]  /*37c0*/  IMAD.MOV.U32 R12, RZ, RZ, R14 ;  /* 0x000000ffff0c7224 */ /* 0x000fe400078e000e */
[----:B------:R-:W-:-:S07]  /*37d0*/  IMAD.MOV.U32 R13, RZ, RZ, R15 ;  /* 0x000000ffff0d7224 */ /* 0x000fce00078e000f */
.L_x_78:
[----:B------:R-:W-:Y:S05]  /*37e0*/  BSYNC.RECONVERGENT B3 ;  /* 0x0000000000037941 */ /* 0x000fea0003800200 */
.L_x_77:
[----:B------:R-:W-:Y:S01]  /*37f0*/  DSETP.NEU.AND P0, PT, R40, RZ, PT ;  /* 0x000000ff2800722a */ /* 0x000fe20003f0d000 */
[----:B------:R1:W-:Y:S04]  /*3800*/  STG.E.64 desc[UR8][R8.64+-0x10], R30 ;  /* 0xfffff01e08007986 */ /* 0x0003e8000c101b08 */
[----:B------:R1:W-:Y:S01]  /*3810*/  STG.E.U8 desc[UR8][R8.64+-0x8], RZ ;  /* 0xfffff8ff08007986 */ /* 0x0003e2000c101108 */
[----:B------:R-:W-:Y:S02]  /*3820*/  FSEL R12, R12, RZ, P0 ;  /* 0x000000ff0c0c7208 */ /* 0x000fe40000000000 */
[----:B------:R-:W-:-:S05]  /*3830*/  FSEL R13, R13, RZ, P0 ;  /* 0x000000ff0d0d7208 */ /* 0x000fca0000000000 */
[----:B------:R1:W-:Y:S02]  /*3840*/  STG.E.64 desc[UR8][R8.64+-0x18], R12 ;  /* 0xffffe80c08007986 */ /* 0x0003e4000c101b08 */
.L_x_49:
[----:B------:R-:W-:Y:S05]  /*3850*/  BSYNC.RECONVERGENT B4 ;  /* 0x0000000000047941 */ /* 0x000fea0003800200 */
.L_x_48:
[----:B------:R-:W2:Y:S02]  /*3860*/  LDG.E.U8 R4, desc[UR8][R16.64+0x38] ;  /* 0x0000380810047981 */ /* 0x000ea4000c1e1100 */
[----:B--2---:R-:W-:-:S13]  /*3870*/  ISETP.NE.AND P0, PT, R4, RZ, PT ;  /* 0x000000ff0400720c */ /* 0x004fda0003f05270 */
[----:B------:R-:W-:Y:S05]  /*3880*/  @!P0 BRA `(.L_x_16) ;  /* 0x0000001800308947 */ /* 0x000fea0003800000 */
[----:B------:R-:W-:Y:S01]  /*3890*/  IADD3 R4, P0, PT, R5, UR14, RZ ;  /* 0x0000000e05047c10 */ /* 0x000fe2000ff1e0ff */
[----:B------:R-:W2:Y:S01]  /*38a0*/  MUFU.RCP64H R25, 2.14748262400000000000e+09 ;  /* 0x41dfffff00197908 */ /* 0x000ea20000001800 */
[----:B01-3--:R-:W-:Y:S01]  /*38b0*/  IMAD.MOV.U32 R8, RZ, RZ, -0x400000 ;  /* 0xffc00000ff087424 */ /* 0x00bfe200078e00ff */
[----:B------:R-:W-:Y:S01]  /*38c0*/  BSSY.RECONVERGENT B4, `(.L_x_79) ;  /* 0x0000032000047945 */ /* 0x000fe20003800200 */
[----:B------:R-:W-:Y:S01]  /*38d0*/  LOP3.LUT R4, R4, 0xaad26b49, RZ, 0x3c, !PT ;  /* 0xaad26b4904047812 */ /* 0x000fe200078e3cff */
[----:B------:R-:W-:Y:S01]  /*38e0*/  IMAD.MOV.U32 R9, RZ, RZ, 0x41dfffff ;  /* 0x41dfffffff097424 */ /* 0x000fe200078e00ff */
[----:B------:R-:W-:Y:S01]  /*38f0*/  IADD3.X R14, PT, PT, R0, UR15, RZ, P0, !PT ;  /* 0x0000000f000e7c10 */ /* 0x000fe200087fe4ff */
[----:B------:R-:W-:Y:S02]  /*3900*/  IMAD.MOV.U32 R24, RZ, RZ, 0x1 ;  /* 0x00000001ff187424 */ /* 0x000fe400078e00ff */
[----:B------:R-:W-:Y:S02]  /*3910*/  IMAD R4, R4, 0x4182bed5, RZ ;  /* 0x4182bed504047824 */ /* 0x000fe400078e02ff */
[----:B------:R-:W-:-:S03]  /*3920*/  IMAD.MOV.U32 R28, RZ, RZ, 0x2f800000 ;  /* 0x2f800000ff1c7424 */ /* 0x000fc600078e00ff */
[----:B------:R-:W-:-:S04]  /*3930*/  IADD3 R11, PT, PT, R4, 0x75bcd15, RZ ;  /* 0x075bcd15040b7810 */ /* 0x000fc80007ffe0ff */
[----:B------:R-:W-:-:S04]  /*3940*/  SHF.R.U32.HI R12, RZ, 0x2, R11 ;  /* 0x00000002ff0c7819 */ /* 0x000fc8000001160b */
[----:B------:R-:W-:Y:S01]  /*3950*/  LOP3.LUT R13, R12, R11, RZ, 0x3c, !PT ;  /* 0x0000000b0c0d7212 */ /* 0x000fe200078e3cff */
[----:B------:R-:W-:Y:S01]  /*3960*/  VIADD R12, R4, 0x583f19 ;  /* 0x00583f19040c7836 */ /* 0x000fe20000000000 */
[----:B------:R-:W-:Y:S01]  /*3970*/  LOP3.LUT R11, R14, 0xf7dcefdd, RZ, 0x3c, !PT ;  /* 0xf7dcefdd0e0b7812 */ /* 0x000fe200078e3cff */
[----:B--2---:R-:W-:Y:S02]  /*3980*/  DFMA R14, R24, -R8, 1 ;  /* 0x3ff00000180e742b */ /* 0x004fe40000000808 */
[----:B------:R-:W-:Y:S01]  /*3990*/  IMAD.SHL.U32 R27, R13, 0x2, RZ ;  /* 0x000000020d1b7824 */ /* 0x000fe200078e00ff */
[----:B------:R-:W-:Y:S01]  /*39a0*/  SHF.L.U32 R26, R12, 0x4, RZ ;  /* 0x000000040c1a7819 */ /* 0x000fe200000006ff */
[----:B------:R-:W-:-:S03]  /*39b0*/  IMAD R11, R11, -0x658354e5, RZ ;  /* 0x9a7cab1b0b0b7824 */ /* 0x000fc600078e02ff */
[----:B------:R-:W-:Y:S01]  /*39c0*/  LOP3.LUT R13, R13, R27, R26, 0x96, !PT ;  /* 0x0000001b0d0d7212 */ /* 0x000fe200078e961a */
[----:B------:R-:W-:Y:S01]  /*39d0*/  DFMA R26, R14, R14, R14 ;  /* 0x0000000e0e1a722b */ /* 0x000fe2000000000e */
[----:B------:R-:W-:Y:S01]  /*39e0*/  VIADD R32, R11, 0x1f123bb5 ;  /* 0x1f123bb50b207836 */ /* 0x000fe20000000000 */
[----:B------:R-:W-:Y:S02]  /*39f0*/  IADD3 R14, PT, PT, R4, 0x6a788e, R11 ;  /* 0x006a788e040e7810 */ /* 0x000fe40007ffe00b */
[----:B------:R-:W-:Y:S02]  /*3a00*/  LOP3.LUT R13, R13, R12, RZ, 0x3c, !PT ;  /* 0x0000000c0d0d7212 */ /* 0x000fe400078e3cff */
[----:B------:R-:W-:Y:S02]  /*3a10*/  LOP3.LUT R33, R11, 0x5491333, RZ, 0x3c, !PT ;  /* 0x054913330b217812 */ /* 0x000fe400078e3cff */
[----:B------:R-:W-:Y:S01]  /*3a20*/  DFMA R24, R24, R26, R24 ;  /* 0x0000001a1818722b */ /* 0x000fe20000000018 */
[----:B------:R-:W-:-:S05]  /*3a30*/  IMAD.IADD R15, R13, 0x1, R14 ;  /* 0x000000010d0f7824 */ /* 0x000fca00078e020e */
[----:B------:R-:W-:Y:S02]  /*3a40*/  I2FP.F32.U32 R15, R15 ;  /* 0x0000000f000f7245 */ /* 0x000fe40000201000 */
[----:B------:R-:W-:-:S03]  /*3a50*/  DFMA R30, R24, -R8, 1 ;  /* 0x3ff00000181e742b */ /* 0x000fc60000000808 */
[----:B------:R-:W-:Y:S01]  /*3a60*/  FFMA R26, R15, R28, 1.1641532182693481445e-10 ;  /* 0x2f0000000f1a7423 */ /* 0x000fe2000000001c */
[----:B------:R-:W-:Y:S01]  /*3a70*/  LOP3.LUT R15, R4, 0x159a55e5, RZ, 0x3c, !PT ;  /* 0x159a55e5040f7812 */ /* 0x000fe200078e3cff */
[----:B------:R-:W0:Y:S03]  /*3a80*/  LDC.64 R28, c[0x0][0x398] ;  /* 0x0000e600ff1c7b82 */ /* 0x000e260000000a00 */
[----:B------:R-:W-:Y:S01]  /*3a90*/  DFMA R30, R24, R30, R24 ;  /* 0x0000001e181e722b */ /* 0x000fe20000000018 */
[----:B------:R-:W1:Y:S07]  /*3aa0*/  F2F.F64.F32 R26, R26 ;  /* 0x0000001a001a7310 */ /* 0x000e6e0000201800 */
[----:B-1----:R-:W-:Y:S01]  /*3ab0*/  DMUL R24, R30, R26 ;  /* 0x0000001a1e187228 */ /* 0x002fe20000000000 */
[----:B------:R-:W-:Y:S01]  /*3ac0*/  FSETP.GEU.AND P1, PT, |R27|, 6.5827683646048100446e-37, PT ;  /* 0x036000001b00780b */ /* 0x000fe20003f2e200 */
[----:B0-----:R0:W-:Y:S06]  /*3ad0*/  STG.E.64 desc[UR8][R28.64+0x8], R32 ;  /* 0x000008201c007986 */ /* 0x0011ec000c101b08 */
[----:B------:R-:W-:Y:S01]  /*3ae0*/  DFMA R8, R24, -R8, R26 ;  /* 0x800000081808722b */ /* 0x000fe2000000001a */
[----:B------:R0:W-:Y:S04]  /*3af0*/  STG.E.64 desc[UR8][R28.64], R14 ;  /* 0x0000000e1c007986 */ /* 0x0001e8000c101b08 */
[----:B------:R0:W-:Y:S03]  /*3b00*/  STG.E.64 desc[UR8][R28.64+0x18], RZ ;  /* 0x000018ff1c007986 */ /* 0x0001e6000c101b08 */
[----:B------:R-:W-:Y:S01]  /*3b10*/  DFMA R8, R30, R8, R24 ;  /* 0x000000081e08722b */ /* 0x000fe20000000018 */
[----:B------:R0:W-:Y:S04]  /*3b20*/  STG.E desc[UR8][R28.64+0x20], RZ ;  /* 0x000020ff1c007986 */ /* 0x0001e8000c101908 */
[----:B------:R0:W-:Y:S04]  /*3b30*/  STG.E.64 desc[UR8][R28.64+0x28], RZ ;  /* 0x000028ff1c007986 */ /* 0x0001e8000c101b08 */
[----:B------:R0:W-:Y:S01]  /*3b40*/  STG.E.64 desc[UR8][R28.64+0x10], R12 ;  /* 0x0000100c1c007986 */ /* 0x0001e2000c101b08 */
[----:B------:R-:W-:-:S05]  /*3b50*/  FFMA R4, RZ, 27.999998092651367188, R9 ;  /* 0x41dfffffff047823 */ /* 0x000fca0000000009 */
[----:B------:R-:W-:-:S13]  /*3b60*/  FSETP.GT.AND P0, PT, |R4|, 1.469367938527859385e-39, PT ;  /* 0x001000000400780b */ /* 0x000fda0003f04200 */
[----:B0-----:R-:W-:Y:S05]  /*3b70*/  @P0 BRA P1, `(.L_x_80) ;  /* 0x0000000000180947 */ /* 0x001fea0000800000 */
[----:B------:R-:W-:Y:S01]  /*3b80*/  MOV R12, R26 ;  /* 0x0000001a000c7202 */ /* 0x000fe20000000f00 */
[----:B------:R-:W-:Y:S01]  /*3b90*/  IMAD.MOV.U32 R11, RZ, RZ, R27 ;  /* 0x000000ffff0b7224 */ /* 0x000fe200078e001b */
[----:B------:R-:W-:Y:S01]  /*3ba0*/  MOV R4, 0x3be0 ;  /* 0x00003be000047802 */ /* 0x000fe20000000f00 */
[----:B------:R-:W-:Y:S02]  /*3bb0*/  IMAD.MOV.U32 R8, RZ, RZ, -0x400000 ;  /* 0xffc00000ff087424 */ /* 0x000fe400078e00ff */
[----:B------:R-:W-:-:S07]  /*3bc0*/  IMAD.MOV.U32 R9, RZ, RZ, 0x41dfffff ;  /* 0x41dfffffff097424 */ /* 0x000fce00078e00ff */
[----:B------:R-:W-:Y:S05]  /*3bd0*/  CALL.REL.NOINC `($__internal_1_$__cuda_sm20_div_rn_f64_full) ;  /* 0x00000018004c7944 */ /* 0x000fea0003c00000 */
.L_x_80:
[----:B------:R-:W-:Y:S05]  /*3be0*/  BSYNC.RECONVERGENT B4 ;  /* 0x0000000000047941 */ /* 0x000fea0003800200 */
.L_x_79:
[----:B------:R-:W-:-:S14]  /*3bf0*/  DSETP.GEU.AND P0, PT, R8, UR10, PT ;  /* 0x0000000a08007e2a */ /* 0x000fdc000bf0e000 */
[----:B------:R-:W-:Y:S05]  /*3c00*/  @P0 BRA `(.L_x_16) ;  /* 0x0000001400500947 */ /* 0x000fea0003800000 */
[----:B------:R-:W-:Y:S01]  /*3c10*/  DADD R14, -RZ, |R22| ;  /* 0x00000000ff0e7229 */ /* 0x000fe20000000516 */
[----:B------:R-:W-:Y:S01]  /*3c20*/  BSSY.RECONVERGENT B3, `(.L_x_81) ;  /* 0x0000005000037945 */ /* 0x000fe20003800200 */
[----:B------:R-:W-:-:S08]  /*3c30*/  MOV R4, 0x3c70 ;  /* 0x00003c7000047802 */ /* 0x000fd00000000f00 */
[----:B------:R-:W-:Y:S01]  /*3c40*/  IMAD.MOV.U32 R8, RZ, RZ, R14 ;  /* 0x000000ffff087224 */ /* 0x000fe200078e000e */
[----:B------:R-:W-:-:S07]  /*3c50*/  MOV R11, R15 ;  /* 0x0000000f000b7202 */ /* 0x000fce0000000f00 */
[----:B------:R-:W-:Y:S05]  /*3c60*/  CALL.REL.NOINC `($_Z17parallelCollisionP4BodyPydP17curandStateXORWOWyy$__internal_accurate_pow) ;  /* 0x0000002000687944 */ /* 0x000fea0003c00000 */
[----:B------:R-:W-:Y:S05]  /*3c70*/  BSYNC.RECONVERGENT B3 ;  /* 0x0000000000037941 */ /* 0x000fea0003800200 */
.L_x_81:
        /* <DEDUP_REMOVED lines=15> */
.L_x_83:
[----:B------:R-:W-:Y:S05]  /*3d70*/  BSYNC.RECONVERGENT B3 ;  /* 0x0000000000037941 */ /* 0x000fea0003800200 */
.L_x_82:
[----:B------:R-:W-:Y:S01]  /*3d80*/  BSSY.RECONVERGENT B3, `(.L_x_84) ;  /* 0x0000005000037945 */ /* 0x000fe20003800200 */
[----:B------:R-:W-:Y:S01]  /*3d90*/  IMAD.MOV.U32 R8, RZ, RZ, R24 ;  /* 0x000000ffff087224 */ /* 0x000fe200078e0018 */
[----:B------:R-:W-:Y:S01]  /*3da0*/  MOV R4, 0x3dd0 ;  /* 0x00003dd000047802 */ /* 0x000fe20000000f00 */
[----:B------:R-:W-:-:S07]  /*3db0*/  IMAD.MOV.U32 R11, RZ, RZ, R25 ;  /* 0x000000ffff0b7224 */ /* 0x000fce00078e0019 */
[----:B------:R-:W-:Y:S05]  /*3dc0*/  CALL.REL.NOINC `($_Z17parallelCollisionP4BodyPydP17curandStateXORWOWyy$__internal_accurate_pow) ;  /* 0x0000002000107944 */ /* 0x000fea0003c00000 */
[----:B------:R-:W-:Y:S05]  /*3dd0*/  BSYNC.RECONVERGENT B3 ;  /* 0x0000000000037941 */ /* 0x000fea0003800200 */
.L_x_84:
        /* <DEDUP_REMOVED lines=13> */
[----:B------:R-:W-:Y:S01]  /*3eb0*/  @!P0 MOV R8, 0x0 ;  /* 0x0000000000088802 */ /* 0x000fe20000000f00 */
[----:B------:R-:W-:-:S07]  /*3ec0*/  @!P0 IMAD.MOV.U32 R9, RZ, RZ, 0x7ff00000 ;  /* 0x7ff00000ff098424 */ /* 0x000fce00078e00ff */
.L_x_86:
[----:B------:R-:W-:Y:S05]  /*3ed0*/  BSYNC.RECONVERGENT B3 ;  /* 0x0000000000037941 */ /* 0x000fea0003800200 */
.L_x_85:
[----:B------:R-:W-:Y:S01]  /*3ee0*/  FSEL R8, R8, RZ, P2 ;  /* 0x000000ff08087208 */ /* 0x000fe20001000000 */
[----:B------:R-:W-:Y:S01]  /*3ef0*/  IMAD.MOV.U32 R28, RZ, RZ, 0x0 ;  /* 0x00000000ff1c7424 */ /* 0x000fe200078e00ff */
[----:B------:R-:W-:Y:S01]  /*3f00*/  FSEL R9, R9, 1.875, P2 ;  /* 0x3ff0000009097808 */ /* 0x000fe20001000000 */
[----:B------:R-:W-:Y:S01]  /*3f10*/  IMAD.MOV.U32 R29, RZ, RZ, 0x3fd80000 ;  /* 0x3fd80000ff1d7424 */ /* 0x000fe200078e00ff */
[----:B------:R-:W-:Y:S04]  /*3f20*/  BSSY.RECONVERGENT B4, `(.L_x_87) ;  /* 0x0000018000047945 */ /* 0x000fe80003800200 */
        /* <DEDUP_REMOVED lines=23> */
.L_x_88:
[----:B------:R-:W-:Y:S05]  /*40a0*/  BSYNC.RECONVERGENT B4 ;  /* 0x0000000000047941 */ /* 0x000fea0003800200 */
.L_x_87:
        /* <DEDUP_REMOVED lines=26> */
.L_x_92:
[----:B------:R-:W-:Y:S05]  /*4250*/  BSYNC.RECONVERGENT B5 ;  /* 0x0000000000057941 */ /* 0x000fea0003800200 */
.L_x_91:
        /* <DEDUP_REMOVED lines=18> */
[----:B------:R-:W-:Y:S01]  /*4380*/  MOV R54, 0x43b0 ;  /* 0x000043b000367802 */ /* 0x000fe20000000f00 */
[----:B------:R-:W-:-:S07]  /*4390*/  IMAD.MOV.U32 R11, RZ, RZ, R29 ;  /* 0x000000ffff0b7224 */ /* 0x000fce00078e001d */
[----:B------:R-:W-:Y:S05]  /*43a0*/  CALL.REL.NOINC `($__internal_2_$__cuda_sm20_dsqrt_rn_f64_mediumpath_v1) ;  /* 0x0000001400f07944 */ /* 0x000fea0003c00000 */
[----:B------:R-:W-:Y:S01]  /*43b0*/  IMAD.MOV.U32 R38, RZ, RZ, R8 ;  /* 0x000000ffff267224 */ /* 0x000fe200078e0008 */
[----:B------:R-:W-:-:S07]  /*43c0*/  MOV R39, R9 ;  /* 0x0000000900277202 */ /* 0x000fce0000000f00 */
.L_x_94:
[----:B------:R-:W-:Y:S05]  /*43d0*/  BSYNC.RECONVERGENT B5 ;  /* 0x0000000000057941 */ /* 0x000fea0003800200 */
.L_x_93:
        /* <DEDUP_REMOVED lines=21> */
.L_x_96:
[----:B------:R-:W-:Y:S05]  /*4530*/  BSYNC.RECONVERGENT B5 ;  /* 0x0000000000057941 */ /* 0x000fea0003800200 */
.L_x_95:
        /* <DEDUP_REMOVED lines=20> */
[----:B------:R-:W-:Y:S05]  /*4680*/  CALL.REL.NOINC `($__internal_2_$__cuda_sm20_dsqrt_rn_f64_mediumpath_v1) ;  /* 0x0000001400387944 */ /* 0x000fea0003c00000 */
[----:B------:R-:W-:Y:S02]  /*4690*/  IMAD.MOV.U32 R36, RZ, RZ, R8 ;  /* 0x000000ffff247224 */ /* 0x000fe400078e0008 */
[----:B------:R-:W-:-:S07]  /*46a0*/  IMAD.MOV.U32 R37, RZ, RZ, R9 ;  /* 0x000000ffff257224 */ /* 0x000fce00078e0009 */
.L_x_97:
[----:B------:R-:W-:Y:S05]  /*46b0*/  BSYNC.RECONVERGENT B5 ;  /* 0x0000000000057941 */ /* 0x000fea0003800200 */
.L_x_90:
[----:B------:R-:W-:Y:S05]  /*46c0*/  BSYNC.RECONVERGENT B4 ;  /* 0x0000000000047941 */ /* 0x000fea0003800200 */
.L_x_89:
        /* <DEDUP_REMOVED lines=33> */
[----:B-----5:R-:W-:Y:S05]  /*48e0*/  CALL.REL.NOINC `($__internal_1_$__cuda_sm20_div_rn_f64_full) ;  /* 0x0000000c00087944 */ /* 0x020fea0003c00000 */
.L_x_101:
[----:B------:R-:W-:Y:S05]  /*48f0*/  BSYNC.RECONVERGENT B5 ;  /* 0x0000000000057941 */ /* 0x000fea0003800200 */
.L_x_100:
        /* <DEDUP_REMOVED lines=20> */
[----:B-----5:R-:W-:Y:S05]  /*4a40*/  CALL.REL.NOINC `($__internal_2_$__cuda_sm20_dsqrt_rn_f64_mediumpath_v1) ;  /* 0x0000001000487944 */ /* 0x020fea0003c00000 */
[----:B------:R-:W-:Y:S01]  /*4a50*/  MOV R44, R8 ;  /* 0x00000008002c7202 */ /* 0x000fe20000000f00 */
[----:B------:R-:W-:-:S07]  /*4a60*/  IMAD.MOV.U32 R45, RZ, RZ, R9 ;  /* 0x000000ffff2d7224 */ /* 0x000fce00078e0009 */
.L_x_103:
[----:B------:R-:W-:Y:S05]  /*4a70*/  BSYNC.RECONVERGENT B5 ;  /* 0x0000000000057941 */ /* 0x000fea0003800200 */
.L_x_102:
        /* <DEDUP_REMOVED lines=20> */
[----:B-----5:R-:W-:Y:S05]  /*4bc0*/  CALL.REL.NOINC `($__internal_1_$__cuda_sm20_div_rn_f64_full) ;  /* 0x0000000800507944 */ /* 0x020fea0003c00000 */
.L_x_105:
[----:B------:R-:W-:Y:S05]  /*4bd0*/  BSYNC.RECONVERGENT B5 ;  /* 0x0000000000057941 */ /* 0x000fea0003800200 */
.L_x_104:
        /* <DEDUP_REMOVED lines=20> */
[----:B-----5:R-:W-:Y:S05]  /*4d20*/  CALL.REL.NOINC `($__internal_2_$__cuda_sm20_dsqrt_rn_f64_mediumpath_v1) ;  /* 0x0000000c00907944 */ /* 0x020fea0003c00000 */
[----:B------:R-:W-:Y:S02]  /*4d30*/  IMAD.MOV.U32 R22, RZ, RZ, R8 ;  /* 0x000000ffff167224 */ /* 0x000fe400078e0008 */
[----:B------:R-:W-:-:S07]  /*4d40*/  IMAD.MOV.U32 R23, RZ, RZ, R9 ;  /* 0x000000ffff177224 */ /* 0x000fce00078e0009 */
.L_x_107:
[----:B------:R-:W-:Y:S05]  /*4d50*/  BSYNC.RECONVERGENT B5 ;  /* 0x0000000000057941 */ /* 0x000fea0003800200 */
.L_x_106:
[----:B------:R-:W-:Y:S01]  /*4d60*/  MOV R8, R22 ;  /* 0x0000001600087202 */ /* 0x000fe20000000f00 */
[----:B------:R-:W-:-:S07]  /*4d70*/  IMAD.MOV.U32 R9, RZ, RZ, R23 ;  /* 0x000000ffff097224 */ /* 0x000fce00078e0017 */
.L_x_99:
[----:B------:R-:W-:Y:S05]  /*4d80*/  BSYNC.RECONVERGENT B4 ;  /* 0x0000000000047941 */ /* 0x000fea0003800200 */
.L_x_98:
        /* <DEDUP_REMOVED lines=25> */
[----:B------:R-:W-:Y:S01]  /*4f20*/  IADD3 R14, PT, PT, R33, 0x300402, RZ ;  /* 0x00300402210e7810 */ /* 0x000fe20007ffe0ff */
        /* <DEDUP_REMOVED lines=20> */
[----:B------:R-:W-:Y:S02]  /*5070*/  IMAD.MOV.U32 R12, RZ, RZ, R32 ;  /* 0x000000ffff0c7224 */ /* 0x000fe400078e0020 */
[----:B------:R-:W-:Y:S02]  /*5080*/  IMAD.MOV.U32 R13, RZ, RZ, R33 ;  /* 0x000000ffff0d7224 */ /* 0x000fe400078e0021 */
[----:B---3--:R-:W-:Y:S01]  /*5090*/  VIADD R24, R4, 0xfff00000 ;  /* 0xfff0000004187836 */ /* 0x008fe20000000000 */
[----:B------:R-:W-:-:S07]  /*50a0*/  MOV R4, 0x50c0 ;  /* 0x000050c000047802 */ /* 0x000fce0000000f00 */
[----:B------:R-:W-:Y:S05]  /*50b0*/  CALL.REL.NOINC `($__internal_0_$__cuda_sm20_dblrcp_rn_slowpath_v3) ;  /* 0x0000000000747944 */ /* 0x000fea0003c00000 */
[----:B------:R-:W-:Y:S01]  /*50c0*/  IMAD.MOV.U32 R12, RZ, RZ, R14 ;  /* 0x000000ffff0c7224 */ /* 0x000fe200078e000e */
[----:B------:R-:W-:-:S07]  /*50d0*/  MOV R13, R15 ;  /* 0x0000000f000d7202 */ /* 0x000fce0000000f00 */
.L_x_109:
[----:B------:R-:W-:Y:S05]  /*50e0*/  BSYNC.RECONVERGENT B3 ;  /* 0x0000000000037941 */ /* 0x000fea0003800200 */
.L_x_108:
[----:B------:R-:W-:Y:S01]  /*50f0*/  DSETP.NEU.AND P0, PT, R32, RZ, PT ;  /* 0x000000ff2000722a */ /* 0x000fe20003f0d000 */
[----:B------:R2:W-:Y:S04]  /*5100*/  STG.E.64 desc[UR8][R8.64+-0x10], R42 ;  /* 0xfffff02a08007986 */ /* 0x0005e8000c101b08 */
[----:B------:R2:W-:Y:S01]  /*5110*/  STG.E.U8 desc[UR8][R8.64+-0x8], RZ ;  /* 0xfffff8ff08007986 */ /* 0x0005e2000c101108 */
[----:B------:R-:W-:Y:S02]  /*5120*/  FSEL R12, R12, RZ, P0 ;  /* 0x000000ff0c0c7208 */ /* 0x000fe40000000000 */
[----:B------:R-:W-:-:S05]  /*5130*/  FSEL R13, R13, RZ, P0 ;  /* 0x000000ff0d0d7208 */ /* 0x000fca0000000000 */
[----:B------:R2:W-:Y:S02]  /*5140*/  STG.E.64 desc[UR8][R8.64+-0x18], R12 ;  /* 0xffffe80c08007986 */ /* 0x0005e4000c101b08 */
.L_x_16:
[----:B------:R-:W-:Y:S05]  /*5150*/  BSYNC.RECONVERGENT B2 ;  /* 0x0000000000027941 */ /* 0x000fea0003800200 */
.L_x_15:
[----:B0123--:R-:W0:Y:S02]  /*5160*/  LDC.64 R8, c[0x0][0x388] ;  /* 0x0000e200ff087b82 */ /* 0x00fe240000000a00 */
[----:B0-----:R-:W2:Y:S01]  /*5170*/  LDG.E.64 R8, desc[UR8][R8.64] ;  /* 0x0000000808087981 */ /* 0x001ea2000c1e1b00 */
[----:B------:R-:W-:-:S05]  /*5180*/  IADD3 R5, P0, PT, R5, 0x1, RZ ;  /* 0x0000000105057810 */ /* 0x000fca0007f1e0ff */
[----:B------:R-:W-:Y:S01]  /*5190*/  IMAD.X R0, RZ, RZ, R0, P0 ;  /* 0x000000ffff007224 */ /* 0x000fe200000e0600 */
[----:B--2---:R-:W-:-:S04]  /*51a0*/  ISETP.GE.U32.AND P0, PT, R5, R8, PT ;  /* 0x000000080500720c */ /* 0x004fc80003f06070 */
[----:B------:R-:W-:-:S13]  /*51b0*/  ISETP.GE.U32.AND.EX P0, PT, R0, R9, PT, P0 ;  /* 0x000000090000720c */ /* 0x000fda0003f06100 */
[----:B------:R-:W-:Y:S05]  /*51c0*/  @!P0 BRA `(.L_x_110) ;  /* 0xffffffb000ac8947 */ /* 0x000fea000383ffff */
[----:B------:R-:W-:Y:S05]  /*51d0*/  BSYNC B1 ;  /* 0x0000000000017941 */ /* 0x000fea0003800000 */
.L_x_6:
[----:B------:R-:W-:Y:S02]  /*51e0*/  IMAD.MOV.U32 R0, RZ, RZ, R8 ;  /* 0x000000ffff007224 */ /* 0x000fe400078e0008 */
[----:B------:R-:W-:-:S07]  /*51f0*/  IMAD.MOV.U32 R2, RZ, RZ, R9 ;  /* 0x000000ffff027224 */ /* 0x000fce00078e0009 */
.L_x_3:
[----:B012---:R-:W-:Y:S05]  /*5200*/  BSYNC B0 ;  /* 0x0000000000007941 */ /* 0x007fea0003800000 */
.L_x_2:
[----:B------:R-:W0:Y:S01]  /*5210*/  LDC.64 R4, c[0x0][0x3a8] ;  /* 0x0000ea00ff047b82 */ /* 0x000e220000000a00 */
[----:B------:R-:W0:Y:S02]  /*5220*/  LDCU UR4, c[0x0][0x360] ;  /* 0x00006c00ff0477ac */ /* 0x000e240008000800 */
[----:B0-----:R-:W-:-:S04]  /*5230*/  IMAD.WIDE.U32 R6, R4, UR4, R6 ;  /* 0x0000000404067c25 */ /* 0x001fc8000f8e0006 */
[----:B------:R-:W-:Y:S01]  /*5240*/  IMAD R7, R5, UR4, R7 ;  /* 0x0000000405077c24 */ /* 0x000fe2000f8e0207 */
[----:B------:R-:W-:-:S04]  /*5250*/  ISETP.GE.U32.AND P0, PT, R6, R0, PT ;  /* 0x000000000600720c */ /* 0x000fc80003f06070 */
[----:B------:R-:W-:-:S13]  /*5260*/  ISETP.GE.U32.AND.EX P0, PT, R7, R2, PT, P0 ;  /* 0x000000020700720c */ /* 0x000fda0003f06100 */
[----:B------:R-:W-:Y:S05]  /*5270*/  @!P0 BRA `(.L_x_111) ;  /* 0xffffffac00a48947 */ /* 0x000fea000383ffff */
[----:B------:R-:W-:Y:S05]  /*5280*/  EXIT ;  /* 0x000000000000794d */ /* 0x000fea0003800000 */
        .weak           $__internal_0_$__cuda_sm20_dblrcp_rn_slowpath_v3
        .type           $__internal_0_$__cuda_sm20_dblrcp_rn_slowpath_v3,@function
        .size           $__internal_0_$__cuda_sm20_dblrcp_rn_slowpath_v3,($__internal_1_$__cuda_sm20_div_rn_f64_full - $__internal_0_$__cuda_sm20_dblrcp_rn_slowpath_v3)
$__internal_0_$__cuda_sm20_dblrcp_rn_slowpath_v3:
[----:B------:R-:W-:Y:S01]  /*5290*/  DSETP.GTU.AND P0, PT, |R12|, +INF , PT ;  /* 0x7ff000000c00742a */ /* 0x000fe20003f0c200 */
[----:B------:R-:W-:-:S13]  /*52a0*/  BSSY.RECONVERGENT B5, `(.L_x_112) ;  /* 0x0000023000057945 */ /* 0x000fda0003800200 */
[----:B------:R-:W-:Y:S05]  /*52b0*/  @P0 BRA `(.L_x_113) ;  /* 0x00000000007c0947 */ /* 0x000fea0003800000 */
[----:B------:R-:W-:-:S05]  /*52c0*/  LOP3.LUT R25, R13, 0x7fffffff, RZ, 0xc0, !PT ;  /* 0x7fffffff0d197812 */ /* 0x000fca00078ec0ff */
[----:B------:R-:W-:-:S05]  /*52d0*/  VIADD R11, R25, 0xffffffff ;  /* 0xffffffff190b7836 */ /* 0x000fca0000000000 */
[----:B------:R-:W-:-:S13]  /*52e0*/  ISETP.GE.U32.AND P0, PT, R11, 0x7fefffff, PT ;  /* 0x7fefffff0b00780c */ /* 0x000fda0003f06070 */
[----:B------:R-:W-:Y:S02]  /*52f0*/  @P0 LOP3.LUT R15, R13, 0x7ff00000, RZ, 0x3c, !PT ;  /* 0x7ff000000d0f0812 */ /* 0x000fe400078e3cff */
[----:B------:R-:W-:Y:S01]  /*5300*/  @P0 MOV R14, RZ ;  /* 0x000000ff000e0202 */ /* 0x000fe20000000f00 */
[----:B------:R-:W-:Y:S06]  /*5310*/  @P0 BRA `(.L_x_114) ;  /* 0x00000000006c0947 */ /* 0x000fec0003800000 */
[----:B------:R-:W-:-:S13]  /*5320*/  ISETP.GE.U32.AND P0, PT, R25, 0x1000001, PT ;  /* 0x010000011900780c */ /* 0x000fda0003f06070 */
[----:B------:R-:W-:Y:S05]  /*5330*/  @!P0 BRA `(.L_x_115) ;  /* 0x0000000000348947 */ /* 0x000fea0003800000 */
[----:B------:R-:W-:Y:S02]  /*5340*/  VIADD R15, R13, 0xc0200000 ;  /* 0xc02000000d0f7836 */ /* 0x000fe40000000000 */
[----:B------:R-:W-:Y:S02]  /*5350*/  IMAD.MOV.U32 R14, RZ, RZ, R12 ;  /* 0x000000ffff0e7224 */ /* 0x000fe400078e000c */
[----:B------:R-:W0:Y:S04]  /*5360*/  MUFU.RCP64H R25, R15 ;  /* 0x0000000f00197308 */ /* 0x000e280000001800 */
[----:B0-----:R-:W-:-:S08]  /*5370*/  DFMA R26, -R14, R24, 1 ;  /* 0x3ff000000e1a742b */ /* 0x001fd00000000118 */
[----:B------:R-:W-:-:S08]  /*5380*/  DFMA R26, R26, R26, R26 ;  /* 0x0000001a1a1a722b */ /* 0x000fd0000000001a */
[----:B------:R-:W-:-:S08]  /*5390*/  DFMA R26, R24, R26, R24 ;  /* 0x0000001a181a722b */ /* 0x000fd00000000018 */
[----:B------:R-:W-:-:S08]  /*53a0*/  DFMA R24, -R14, R26, 1 ;  /* 0x3ff000000e18742b */ /* 0x000fd0000000011a */
[----:B------:R-:W-:-:S08]  /*53b0*/  DFMA R24, R26, R24, R26 ;  /* 0x000000181a18722b */ /* 0x000fd0000000001a */
[----:B------:R-:W-:-:S08]  /*53c0*/  DMUL R24, R24, 2.2250738585072013831e-308 ;  /* 0x0010000018187828 */ /* 0x000fd00000000000 */
[----:B------:R-:W-:-:S08]  /*53d0*/  DFMA R12, -R12, R24, 1 ;  /* 0x3ff000000c0c742b */ /* 0x000fd00000000118 */
[----:B------:R-:W-:-:S08]  /*53e0*/  DFMA R12, R12, R12, R12 ;  /* 0x0000000c0c0c722b */ /* 0x000fd0000000000c */
[----:B------:R-:W-:Y:S01]  /*53f0*/  DFMA R14, R24, R12, R24 ;  /* 0x0000000c180e722b */ /* 0x000fe20000000018 */
[----:B------:R-:W-:Y:S10]  /*5400*/  BRA `(.L_x_114) ;  /* 0x0000000000307947 */ /* 0x000ff40003800000 */
.L_x_115:
[----:B------:R-:W-:Y:S01]  /*5410*/  DMUL R12, R12, 8.11296384146066816958e+31 ;  /* 0x469000000c0c7828 */ /* 0x000fe20000000000 */
[----:B------:R-:W-:-:S05]  /*5420*/  IMAD.MOV.U32 R14, RZ, RZ, R24 ;  /* 0x000000ffff0e7224 */ /* 0x000fca00078e0018 */
[----:B------:R-:W0:Y:S02]  /*5430*/  MUFU.RCP64H R15, R13 ;  /* 0x0000000d000f7308 */ /* 0x000e240000001800 */
[----:B0-----:R-:W-:-:S08]  /*5440*/  DFMA R24, -R12, R14, 1 ;  /* 0x3ff000000c18742b */ /* 0x001fd0000000010e */
[----:B------:R-:W-:-:S08]  /*5450*/  DFMA R24, R24, R24, R24 ;  /* 0x000000181818722b */ /* 0x000fd00000000018 */
[----:B------:R-:W-:-:S08]  /*5460*/  DFMA R24, R14, R24, R14 ;  /* 0x000000180e18722b */ /* 0x000fd0000000000e */
[----:B------:R-:W-:-:S08]  /*5470*/  DFMA R14, -R12, R24, 1 ;  /* 0x3ff000000c0e742b */ /* 0x000fd00000000118 */
[----:B------:R-:W-:-:S08]  /*5480*/  DFMA R14, R24, R14, R24 ;  /* 0x0000000e180e722b */ /* 0x000fd00000000018 */
[----:B------:R-:W-:Y:S01]  /*5490*/  DMUL R14, R14, 8.11296384146066816958e+31 ;  /* 0x469000000e0e7828 */ /* 0x000fe20000000000 */
[----:B------:R-:W-:Y:S10]  /*54a0*/  BRA `(.L_x_114) ;  /* 0x0000000000087947 */ /* 0x000ff40003800000 */
.L_x_113:
[----:B------:R-:W-:Y:S01]  /*54b0*/  LOP3.LUT R15, R13, 0x80000, RZ, 0xfc, !PT ;  /* 0x000800000d0f7812 */ /* 0x000fe200078efcff */
[----:B------:R-:W-:-:S07]  /*54c0*/  IMAD.MOV.U32 R14, RZ, RZ, R12 ;  /* 0x000000ffff0e7224 */ /* 0x000fce00078e000c */
.L_x_114:
[----:B------:R-:W-:Y:S05]  /*54d0*/  BSYNC.RECONVERGENT B5 ;  /* 0x0000000000057941 */ /* 0x000fea0003800200 */
.L_x_112:
[----:B------:R-:W-:Y:S01]  /*54e0*/  MOV R12, R4 ;  /* 0x00000004000c7202 */ /* 0x000fe20000000f00 */
[----:B------:R-:W-:-:S04]  /*54f0*/  IMAD.MOV.U32 R13, RZ, RZ, 0x0 ;  /* 0x00000000ff0d7424 */ /* 0x000fc800078e00ff */
[----:B------:R-:W-:Y:S05]  /*5500*/  RET.REL.NODEC R12 `(_Z17parallelCollisionP4BodyPydP17curandStateXORWOWyy) ;  /* 0xffffffa80cbc7950 */ /* 0x000fea0003c3ffff */
        .weak           $__internal_1_$__cuda_sm20_div_rn_f64_full
        .type           $__internal_1_$__cuda_sm20_div_rn_f64_full,@function
        .size           $__internal_1_$__cuda_sm20_div_rn_f64_full,($__internal_2_$__cuda_sm20_dsqrt_rn_f64_mediumpath_v1 - $__internal_1_$__cuda_sm20_div_rn_f64_full)
$__internal_1_$__cuda_sm20_div_rn_f64_full:
[C---:B------:R-:W-:Y:S01]  /*5510*/  FSETP.GEU.AND P0, PT, |R9|.reuse, 1.469367938527859385e-39, PT ;  /* 0x001000000900780b */ /* 0x040fe20003f0e200 */
[--C-:B------:R-:W-:Y:S01]  /*5520*/  IMAD.MOV.U32 R50, RZ, RZ, R8.reuse ;  /* 0x000000ffff327224 */ /* 0x100fe200078e0008 */
[----:B------:R-:W-:Y:S01]  /*5530*/  LOP3.LUT R13, R9, 0x800fffff, RZ, 0xc0, !PT ;  /* 0x800fffff090d7812 */ /* 0x000fe200078ec0ff */
[----:B------:R-:W-:Y:S01]  /*5540*/  IMAD.MOV.U32 R51, RZ, RZ, R9 ;  /* 0x000000ffff337224 */ /* 0x000fe200078e0009 */
[----:B------:R-:W-:Y:S01]  /*5550*/  MOV R56, R12 ;  /* 0x0000000c00387202 */ /* 0x000fe20000000f00 */
[----:B------:R-:W-:Y:S01]  /*5560*/  IMAD.MOV.U32 R52, RZ, RZ, R8 ;  /* 0x000000ffff347224 */ /* 0x000fe200078e0008 */
[----:B------:R-:W-:Y:S01]  /*5570*/  LOP3.LUT R53, R13, 0x3ff00000, RZ, 0xfc, !PT ;  /* 0x3ff000000d357812 */ /* 0x000fe200078efcff */
[----:B------:R-:W-:Y:S01]  /*5580*/  IMAD.MOV.U32 R57, RZ, RZ, R11 ;  /* 0x000000ffff397224 */ /* 0x000fe200078e000b */
[----:B------:R-:W-:Y:S01]  /*5590*/  LOP3.LUT R11, R9, 0x7ff00000, RZ, 0xc0, !PT ;  /* 0x7ff00000090b7812 */ /* 0x000fe200078ec0ff */
[----:B------:R-:W-:Y:S01]  /*55a0*/  IMAD.MOV.U32 R54, RZ, RZ, 0x1 ;  /* 0x00000001ff367424 */ /* 0x000fe200078e00ff */
[----:B------:R-:W-:Y:S01]  /*55b0*/  BSSY.RECONVERGENT B3, `(.L_x_116) ;  /* 0x0000056000037945 */ /* 0x000fe20003800200 */
[----:B------:R-:W-:Y:S01]  /*55c0*/  IMAD.MOV.U32 R9, RZ, RZ, 0x1ca00000 ;  /* 0x1ca00000ff097424 */ /* 0x000fe200078e00ff */
[C---:B------:R-:W-:Y:S01]  /*55d0*/  FSETP.GEU.AND P3, PT, |R57|.reuse, 1.469367938527859385e-39, PT ;  /* 0x001000003900780b */ /* 0x040fe20003f6e200 */
[----:B------:R-:W-:Y:S01]  /*55e0*/  @!P0 DMUL R52, R50, 8.98846567431157953865e+307 ;  /* 0x7fe0000032348828 */ /* 0x000fe20000000000 */
[----:B------:R-:W-:-:S04]  /*55f0*/  LOP3.LUT R8, R57, 0x7ff00000, RZ, 0xc0, !PT ;  /* 0x7ff0000039087812 */ /* 0x000fc800078ec0ff */
[----:B------:R-:W-:Y:S01]  /*5600*/  ISETP.GE.U32.AND P2, PT, R8, R11, PT ;  /* 0x0000000b0800720c */ /* 0x000fe20003f46070 */
[----:B------:R-:W0:Y:S03]  /*5610*/  MUFU.RCP64H R55, R53 ;  /* 0x0000003500377308 */ /* 0x000e260000001800 */
[----:B------:R-:W-:Y:S02]  /*5620*/  SEL R12, R9, 0x63400000, !P2 ;  /* 0x63400000090c7807 */ /* 0x000fe40005000000 */
[----:B------:R-:W-:Y:S02]  /*5630*/  @!P0 LOP3.LUT R11, R53, 0x7ff00000, RZ, 0xc0, !PT ;  /* 0x7ff00000350b8812 */ /* 0x000fe400078ec0ff */
[----:B------:R-:W-:-:S04]  /*5640*/  @!P3 LOP3.LUT R13, R51, 0x7ff00000, RZ, 0xc0, !PT ;  /* 0x7ff00000330db812 */ /* 0x000fc800078ec0ff */
[----:B------:R-:W-:-:S04]  /*5650*/  @!P3 ISETP.GE.U32.AND P4, PT, R8, R13, PT ;  /* 0x0000000d0800b20c */ /* 0x000fc80003f86070 */
[----:B------:R-:W-:Y:S01]  /*5660*/  @!P3 SEL R13, R9, 0x63400000, !P4 ;  /* 0x63400000090db807 */ /* 0x000fe20006000000 */
[----:B0-----:R-:W-:-:S03]  /*5670*/  DFMA R58, R54, -R52, 1 ;  /* 0x3ff00000363a742b */ /* 0x001fc60000000834 */
[----:B------:R-:W-:-:S04]  /*5680*/  @!P3 LOP3.LUT R13, R13, 0x80000000, R57, 0xf8, !PT ;  /* 0x800000000d0db812 */ /* 0x000fc800078ef839 */
[----:B------:R-:W-:Y:S01]  /*5690*/  @!P3 LOP3.LUT R13, R13, 0x100000, RZ, 0xfc, !PT ;  /* 0x001000000d0db812 */ /* 0x000fe200078efcff */
[----:B------:R-:W-:-:S08]  /*56a0*/  DFMA R58, R58, R58, R58 ;  /* 0x0000003a3a3a722b */ /* 0x000fd0000000003a */
[----:B------:R-:W-:Y:S01]  /*56b0*/  DFMA R54, R54, R58, R54 ;  /* 0x0000003a3636722b */ /* 0x000fe20000000036 */
[----:B------:R-:W-:Y:S01]  /*56c0*/  LOP3.LUT R59, R12, 0x800fffff, R57, 0xf8, !PT ;  /* 0x800fffff0c3b7812 */ /* 0x000fe200078ef839 */
[----:B------:R-:W-:Y:S01]  /*56d0*/  IMAD.MOV.U32 R58, RZ, RZ, R56 ;  /* 0x000000ffff3a7224 */ /* 0x000fe200078e0038 */
[----:B------:R-:W-:-:S05]  /*56e0*/  @!P3 MOV R12, RZ ;  /* 0x000000ff000cb202 */ /* 0x000fca0000000f00 */
[----:B------:R-:W-:Y:S02]  /*56f0*/  DFMA R60, R54, -R52, 1 ;  /* 0x3ff00000363c742b */ /* 0x000fe40000000834 */
[----:B------:R-:W-:-:S06]  /*5700*/  @!P3 DFMA R58, R58, 2, -R12 ;  /* 0x400000003a3ab82b */ /* 0x000fcc000000080c */
[----:B------:R-:W-:-:S08]  /*5710*/  DFMA R60, R54, R60, R54 ;  /* 0x0000003c363c722b */ /* 0x000fd00000000036 */
[----:B------:R-:W-:-:S08]  /*5720*/  DMUL R12, R60, R58 ;  /* 0x0000003a3c0c7228 */ /* 0x000fd00000000000 */
[----:B------:R-:W-:-:S08]  /*5730*/  DFMA R54, R12, -R52, R58 ;  /* 0x800000340c36722b */ /* 0x000fd0000000003a */
[----:B------:R-:W-:Y:S01]  /*5740*/  DFMA R54, R60, R54, R12 ;  /* 0x000000363c36722b */ /* 0x000fe2000000000c */
[----:B------:R-:W-:Y:S01]  /*5750*/  IMAD.MOV.U32 R12, RZ, RZ, R8 ;  /* 0x000000ffff0c7224 */ /* 0x000fe200078e0008 */
[----:B------:R-:W-:-:S05]  /*5760*/  @!P3 LOP3.LUT R12, R59, 0x7ff00000, RZ, 0xc0, !PT ;  /* 0x7ff000003b0cb812 */ /* 0x000fca00078ec0ff */
[----:B------:R-:W-:-:S05]  /*5770*/  VIADD R13, R12, 0xffffffff ;  /* 0xffffffff0c0d7836 */ /* 0x000fca0000000000 */
[----:B------:R-:W-:Y:S01]  /*5780*/  ISETP.GT.U32.AND P0, PT, R13, 0x7feffffe, PT ;  /* 0x7feffffe0d00780c */ /* 0x000fe20003f04070 */
[----:B------:R-:W-:-:S05]  /*5790*/  VIADD R13, R11, 0xffffffff ;  /* 0xffffffff0b0d7836 */ /* 0x000fca0000000000 */
[----:B------:R-:W-:-:S13]  /*57a0*/  ISETP.GT.U32.OR P0, PT, R13, 0x7feffffe, P0 ;  /* 0x7feffffe0d00780c */ /* 0x000fda0000704470 */
[----:B------:R-:W-:Y:S05]  /*57b0*/  @P0 BRA `(.L_x_117) ;  /* 0x0000000000740947 */ /* 0x000fea0003800000 */
[----:B------:R-:W-:-:S04]  /*57c0*/  LOP3.LUT R11, R51, 0x7ff00000, RZ, 0xc0, !PT ;  /* 0x7ff00000330b7812 */ /* 0x000fc800078ec0ff */
[CC--:B------:R-:W-:Y:S02]  /*57d0*/  VIADDMNMX R12, R8.reuse, -R11.reuse, 0xb9600000, !PT ;  /* 0xb9600000080c7446 */ /* 0x0c0fe4000780090b */
[----:B------:R-:W-:Y:S02]  /*57e0*/  ISETP.GE.U32.AND P0, PT, R8, R11, PT ;  /* 0x0000000b0800720c */ /* 0x000fe40003f06070 */
[----:B------:R-:W-:Y:S01]  /*57f0*/  VIMNMX R8, PT, PT, R12, 0x46a00000, PT ;  /* 0x46a000000c087848 */ /* 0x000fe20003fe0100 */
[----:B------:R-:W-:Y:S01]  /*5800*/  IMAD.MOV.U32 R12, RZ, RZ, RZ ;  /* 0x000000ffff0c7224 */ /* 0x000fe200078e00ff */
[----:B------:R-:W-:-:S05]  /*5810*/  SEL R9, R9, 0x63400000, !P0 ;  /* 0x6340000009097807 */ /* 0x000fca0004000000 */
[----:B------:R-:W-:-:S05]  /*5820*/  IMAD.IADD R8, R8, 0x1, -R9 ;  /* 0x0000000108087824 */ /* 0x000fca00078e0a09 */
[----:B------:R-:W-:-:S06]  /*5830*/  IADD3 R13, PT, PT, R8, 0x7fe00000, RZ ;  /* 0x7fe00000080d7810 */ /* 0x000fcc0007ffe0ff */
[----:B------:R-:W-:-:S10]  /*5840*/  DMUL R60, R54, R12 ;  /* 0x0000000c363c7228 */ /* 0x000fd40000000000 */
[----:B------:R-:W-:-:S13]  /*5850*/  FSETP.GTU.AND P0, PT, |R61|, 1.469367938527859385e-39, PT ;  /* 0x001000003d00780b */ /* 0x000fda0003f0c200 */
[----:B------:R-:W-:Y:S05]  /*5860*/  @P0 BRA `(.L_x_118) ;  /* 0x0000000000a80947 */ /* 0x000fea0003800000 */
[----:B------:R-:W-:Y:S01]  /*5870*/  DFMA R52, R54, -R52, R58 ;  /* 0x800000343634722b */ /* 0x000fe2000000003a */
[----:B------:R-:W-:-:S09]  /*5880*/  IMAD.MOV.U32 R50, RZ, RZ, RZ ;  /* 0x000000ffff327224 */ /* 0x000fd200078e00ff */
[C---:B------:R-:W-:Y:S02]  /*5890*/  FSETP.NEU.AND P0, PT, R53.reuse, RZ, PT ;  /* 0x000000ff3500720b */ /* 0x040fe40003f0d000 */
[----:B------:R-:W-:-:S04]  /*58a0*/  LOP3.LUT R9, R53, 0x80000000, R51, 0x48, !PT ;  /* 0x8000000035097812 */ /* 0x000fc800078e4833 */
[----:B------:R-:W-:-:S07]  /*58b0*/  LOP3.LUT R51, R9, R13, RZ, 0xfc, !PT ;  /* 0x0000000d09337212 */ /* 0x000fce00078efcff */
[----:B------:R-:W-:Y:S05]  /*58c0*/  @!P0 BRA `(.L_x_118) ;  /* 0x0000000000908947 */ /* 0x000fea0003800000 */
[----:B------:R-:W-:Y:S01]  /*58d0*/  IMAD.MOV R13, RZ, RZ, -R8 ;  /* 0x000000ffff0d7224 */ /* 0x000fe200078e0a08 */
[----:B------:R-:W-:Y:S01]  /*58e0*/  IADD3 R8, PT, PT, -R8, -0x43300000, RZ ;  /* 0xbcd0000008087810 */ /* 0x000fe20007ffe1ff */
[----:B------:R-:W-:-:S06]  /*58f0*/  IMAD.MOV.U32 R12, RZ, RZ, RZ ;  /* 0x000000ffff0c7224 */ /* 0x000fcc00078e00ff */
[----:B------:R-:W-:Y:S02]  /*5900*/  DFMA R12, R60, -R12, R54 ;  /* 0x8000000c3c0c722b */ /* 0x000fe40000000036 */
[----:B------:R-:W-:-:S08]  /*5910*/  DMUL.RP R54, R54, R50 ;  /* 0x0000003236367228 */ /* 0x000fd00000008000 */
[----:B------:R-:W-:Y:S02]  /*5920*/  FSETP.NEU.AND P0, PT, |R13|, R8, PT ;  /* 0x000000080d00720b */ /* 0x000fe40003f0d200 */
[----:B------:R-:W-:Y:S02]  /*5930*/  LOP3.LUT R9, R55, R9, RZ, 0x3c, !PT ;  /* 0x0000000937097212 */ /* 0x000fe400078e3cff */
[----:B------:R-:W-:Y:S02]  /*5940*/  FSEL R8, R54, R60, !P0 ;  /* 0x0000003c36087208 */ /* 0x000fe40004000000 */
[----:B------:R-:W-:Y:S02]  /*5950*/  FSEL R9, R9, R61, !P0 ;  /* 0x0000003d09097208 */ /* 0x000fe40004000000 */
[----:B------:R-:W-:-:S03]  /*5960*/  MOV R60, R8 ;  /* 0x00000008003c7202 */ /* 0x000fc60000000f00 */
[----:B------:R-:W-:Y:S01]  /*5970*/  IMAD.MOV.U32 R61, RZ, RZ, R9 ;  /* 0x000000ffff3d7224 */ /* 0x000fe200078e0009 */
[----:B------:R-:W-:Y:S06]  /*5980*/  BRA `(.L_x_118) ;  /* 0x0000000000607947 */ /* 0x000fec0003800000 */
.L_x_117:
[----:B------:R-:W-:-:S14]  /*5990*/  DSETP.NAN.AND P0, PT, R56, R56, PT ;  /* 0x000000383800722a */ /* 0x000fdc0003f08000 */
[----:B------:R-:W-:Y:S05]  /*59a0*/  @P0 BRA `(.L_x_119) ;  /* 0x00000000004c0947 */ /* 0x000fea0003800000 */
[----:B------:R-:W-:-:S14]  /*59b0*/  DSETP.NAN.AND P0, PT, R50, R50, PT ;  /* 0x000000323200722a */ /* 0x000fdc0003f08000 */
[----:B------:R-:W-:Y:S05]  /*59c0*/  @P0 BRA `(.L_x_120) ;  /* 0x0000000000340947 */ /* 0x000fea0003800000 */
[----:B------:R-:W-:Y:S01]  /*59d0*/  ISETP.NE.AND P0, PT, R12, R11, PT ;  /* 0x0000000b0c00720c */ /* 0x000fe20003f05270 */
[----:B------:R-:W-:Y:S02]  /*59e0*/  IMAD.MOV.U32 R60, RZ, RZ, 0x0 ;  /* 0x00000000ff3c7424 */ /* 0x000fe400078e00ff */
[----:B------:R-:W-:-:S10]  /*59f0*/  IMAD.MOV.U32 R61, RZ, RZ, -0x80000 ;  /* 0xfff80000ff3d7424 */ /* 0x000fd400078e00ff */
[----:B------:R-:W-:Y:S05]  /*5a00*/  @!P0 BRA `(.L_x_118) ;  /* 0x0000000000408947 */ /* 0x000fea0003800000 */
[----:B------:R-:W-:Y:S02]  /*5a10*/  ISETP.NE.AND P0, PT, R12, 0x7ff00000, PT ;  /* 0x7ff000000c00780c */ /* 0x000fe40003f05270 */
[----:B------:R-:W-:Y:S02]  /*5a20*/  LOP3.LUT R9, R57, 0x80000000, R51, 0x48, !PT ;  /* 0x8000000039097812 */ /* 0x000fe400078e4833 */
[----:B------:R-:W-:-:S13]  /*5a30*/  ISETP.EQ.OR P0, PT, R11, RZ, !P0 ;  /* 0x000000ff0b00720c */ /* 0x000fda0004702670 */
[----:B------:R-:W-:Y:S01]  /*5a40*/  @P0 LOP3.LUT R8, R9, 0x7ff00000, RZ, 0xfc, !PT ;  /* 0x7ff0000009080812 */ /* 0x000fe200078efcff */
[----:B------:R-:W-:Y:S01]  /*5a50*/  @!P0 IMAD.MOV.U32 R60, RZ, RZ, RZ ;  /* 0x000000ffff3c8224 */ /* 0x000fe200078e00ff */
[----:B------:R-:W-:Y:S01]  /*5a60*/  @!P0 MOV R61, R9 ;  /* 0x00000009003d8202 */ /* 0x000fe20000000f00 */
[----:B------:R-:W-:Y:S02]  /*5a70*/  @P0 IMAD.MOV.U32 R60, RZ, RZ, RZ ;  /* 0x000000ffff3c0224 */ /* 0x000fe400078e00ff */
[----:B------:R-:W-:Y:S01]  /*5a80*/  @P0 IMAD.MOV.U32 R61, RZ, RZ, R8 ;  /* 0x000000ffff3d0224 */ /* 0x000fe200078e0008 */
[----:B------:R-:W-:Y:S06]  /*5a90*/  BRA `(.L_x_118) ;  /* 0x00000000001c7947 */ /* 0x000fec0003800000 */
.L_x_120:
[----:B------:R-:W-:Y:S01]  /*5aa0*/  LOP3.LUT R9, R51, 0x80000, RZ, 0xfc, !PT ;  /* 0x0008000033097812 */ /* 0x000fe200078efcff */
[----:B------:R-:W-:-:S04]  /*5ab0*/  IMAD.MOV.U32 R60, RZ, RZ, R50 ;  /* 0x000000ffff3c7224 */ /* 0x000fc800078e0032 */
[----:B------:R-:W-:Y:S01]  /*5ac0*/  IMAD.MOV.U32 R61, RZ, RZ, R9 ;  /* 0x000000ffff3d7224 */ /* 0x000fe200078e0009 */
[----:B------:R-:W-:Y:S06]  /*5ad0*/  BRA `(.L_x_118) ;  /* 0x00000000000c7947 */ /* 0x000fec0003800000 */
.L_x_119:
[----:B------:R-:W-:Y:S02]  /*5ae0*/  LOP3.LUT R9, R57, 0x80000, RZ, 0xfc, !PT ;  /* 0x0008000039097812 */ /* 0x000fe400078efcff */
[----:B------:R-:W-:-:S03]  /*5af0*/  MOV R60, R56 ;  /* 0x00000038003c7202 */ /* 0x000fc60000000f00 */
[----:B------:R-:W-:-:S07]  /*5b00*/  IMAD.MOV.U32 R61, RZ, RZ, R9 ;  /* 0x000000ffff3d7224 */ /* 0x000fce00078e0009 */
.L_x_118:
[----:B------:R-:W-:Y:S05]  /*5b10*/  BSYNC.RECONVERGENT B3 ;  /* 0x0000000000037941 */ /* 0x000fea0003800200 */
.L_x_116:
[----:B------:R-:W-:Y:S02]  /*5b20*/  HFMA2 R13, -RZ, RZ, 0, 0 ;  /* 0x00000000ff0d7431 */ /* 0x000fe400000001ff */
[----:B------:R-:W-:Y:S02]  /*5b30*/  IMAD.MOV.U32 R12, RZ, RZ, R4 ;  /* 0x000000ffff0c7224 */ /* 0x000fe400078e0004 */
[----:B------:R-:W-:Y:S02]  /*5b40*/  IMAD.MOV.U32 R8, RZ, RZ, R60 ;  /* 0x000000ffff087224 */ /* 0x000fe400078e003c */
[----:B------:R-:W-:Y:S01]  /*5b50*/  IMAD.MOV.U32 R9, RZ, RZ, R61 ;  /* 0x000000ffff097224 */ /* 0x000fe200078e003d */
[----:B------:R-:W-:Y:S06]  /*5b60*/  RET.REL.NODEC R12 `(_Z17parallelCollisionP4BodyPydP17curandStateXORWOWyy) ;  /* 0xffffffa40c247950 */ /* 0x000fec0003c3ffff */
        .weak           $__internal_2_$__cuda_sm20_dsqrt_rn_f64_mediumpath_v1
        .type           $__internal_2_$__cuda_sm20_dsqrt_rn_f64_mediumpath_v1,@function
        .size           $__internal_2_$__cuda_sm20_dsqrt_rn_f64_mediumpath_v1,($_Z17parallelCollisionP4BodyPydP17curandStateXORWOWyy$__internal_accurate_pow - $__internal_2_$__cuda_sm20_dsqrt_rn_f64_mediumpath_v1)
$__internal_2_$__cuda_sm20_dsqrt_rn_f64_mediumpath_v1:
[----:B------:R-:W-:Y:S01]  /*5b70*/  ISETP.GE.U32.AND P0, PT, R4, -0x3400000, PT ;  /* 0xfcc000000400780c */ /* 0x000fe20003f06070 */
[----:B------:R-:W-:Y:S01]  /*5b80*/  BSSY.RECONVERGENT B3, `(.L_x_121) ;  /* 0x0000024000037945 */ /* 0x000fe20003800200 */
[----:B------:R-:W-:-:S11]  /*5b90*/  IMAD.MOV.U32 R53, RZ, RZ, R11 ;  /* 0x000000ffff357224 */ /* 0x000fd600078e000b */
[----:B------:R-:W-:Y:S05]  /*5ba0*/  @!P0 BRA `(.L_x_122) ;  /* 0x0000000000208947 */ /* 0x000fea0003800000 */
[----:B------:R-:W-:-:S10]  /*5bb0*/  DFMA.RM R50, R50, R52, R12 ;  /* 0x000000343232722b */ /* 0x000fd4000000400c */
[----:B------:R-:W-:-:S05]  /*5bc0*/  IADD3 R12, P0, PT, R50, 0x1, RZ ;  /* 0x00000001320c7810 */ /* 0x000fca0007f1e0ff */
[----:B------:R-:W-:-:S06]  /*5bd0*/  IMAD.X R13, RZ, RZ, R51, P0 ;  /* 0x000000ffff0d7224 */ /* 0x000fcc00000e0633 */
[----:B------:R-:W-:-:S08]  /*5be0*/  DFMA.RP R8, -R50, R12, R8 ;  /* 0x0000000c3208722b */ /* 0x000fd00000008108 */
[----:B------:R-:W-:-:S06]  /*5bf0*/  DSETP.GT.AND P0, PT, R8, RZ, PT ;  /* 0x000000ff0800722a */ /* 0x000fcc0003f04000 */
[----:B------:R-:W-:Y:S02]  /*5c00*/  FSEL R12, R12, R50, P0 ;  /* 0x000000320c0c7208 */ /* 0x000fe40000000000 */
[----:B------:R-:W-:Y:S01]  /*5c10*/  FSEL R13, R13, R51, P0 ;  /* 0x000000330d0d7208 */ /* 0x000fe20000000000 */
[----:B------:R-:W-:Y:S06]  /*5c20*/  BRA `(.L_x_123) ;  /* 0x0000000000647947 */ /* 0x000fec0003800000 */
.L_x_122:
[----:B------:R-:W-:-:S14]  /*5c30*/  DSETP.NE.AND P0, PT, R8, RZ, PT ;  /* 0x000000ff0800722a */ /* 0x000fdc0003f05000 */
[----:B------:R-:W-:Y:S05]  /*5c40*/  @!P0 BRA `(.L_x_124) ;  /* 0x0000000000588947 */ /* 0x000fea0003800000 */
[----:B------:R-:W-:-:S13]  /*5c50*/  ISETP.GE.AND P0, PT, R9, RZ, PT ;  /* 0x000000ff0900720c */ /* 0x000fda0003f06270 */
[----:B------:R-:W-:Y:S02]  /*5c60*/  @!P0 IMAD.MOV.U32 R12, RZ, RZ, 0x0 ;  /* 0x00000000ff0c8424 */ /* 0x000fe400078e00ff */
[----:B------:R-:W-:Y:S01]  /*5c70*/  @!P0 IMAD.MOV.U32 R13, RZ, RZ, -0x80000 ;  /* 0xfff80000ff0d8424 */ /* 0x000fe200078e00ff */
[----:B------:R-:W-:Y:S06]  /*5c80*/  @!P0 BRA `(.L_x_123) ;  /* 0x00000000004c8947 */ /* 0x000fec0003800000 */
[----:B------:R-:W-:-:S13]  /*5c90*/  ISETP.GT.AND P0, PT, R9, 0x7fefffff, PT ;  /* 0x7fefffff0900780c */ /* 0x000fda0003f04270 */
[----:B------:R-:W-:Y:S05]  /*5ca0*/  @P0 BRA `(.L_x_124) ;  /* 0x0000000000400947 */ /* 0x000fea0003800000 */
[----:B------:R-:W-:Y:S01]  /*5cb0*/  DMUL R52, R8, 8.11296384146066816958e+31 ;  /* 0x4690000008347828 */ /* 0x000fe20000000000 */
[----:B------:R-:W-:Y:S01]  /*5cc0*/  MOV R50, RZ ;  /* 0x000000ff00327202 */ /* 0x000fe20000000f00 */
[----:B------:R-:W-:Y:S02]  /*5cd0*/  IMAD.MOV.U32 R8, RZ, RZ, 0x0 ;  /* 0x00000000ff087424 */ /* 0x000fe400078e00ff */
[----:B------:R-:W-:Y:S02]  /*5ce0*/  IMAD.MOV.U32 R9, RZ, RZ, 0x3fd80000 ;  /* 0x3fd80000ff097424 */ /* 0x000fe400078e00ff */
[----:B------:R-:W0:Y:S02]  /*5cf0*/  MUFU.RSQ64H R51, R53 ;  /* 0x0000003500337308 */ /* 0x000e240000001c00 */
[----:B0-----:R-:W-:-:S08]  /*5d00*/  DMUL R12, R50, R50 ;  /* 0x00000032320c7228 */ /* 0x001fd00000000000 */
[----:B------:R-:W-:-:S08]  /*5d10*/  DFMA R12, R52, -R12, 1 ;  /* 0x3ff00000340c742b */ /* 0x000fd0000000080c */
[----:B------:R-:W-:Y:S02]  /*5d20*/  DFMA R8, R12, R8, 0.5 ;  /* 0x3fe000000c08742b */ /* 0x000fe40000000008 */
[----:B------:R-:W-:-:S08]  /*5d30*/  DMUL R12, R50, R12 ;  /* 0x0000000c320c7228 */ /* 0x000fd00000000000 */
[----:B------:R-:W-:-:S08]  /*5d40*/  DFMA R12, R8, R12, R50 ;  /* 0x0000000c080c722b */ /* 0x000fd00000000032 */
[----:B------:R-:W-:Y:S02]  /*5d50*/  DMUL R8, R52, R12 ;  /* 0x0000000c34087228 */ /* 0x000fe40000000000 */
[----:B------:R-:W-:-:S06]  /*5d60*/  VIADD R13, R13, 0xfff00000 ;  /* 0xfff000000d0d7836 */ /* 0x000fcc0000000000 */
[----:B------:R-:W-:-:S08]  /*5d70*/  DFMA R50, R8, -R8, R52 ;  /* 0x800000080832722b */ /* 0x000fd00000000034 */
[----:B------:R-:W-:-:S10]  /*5d80*/  DFMA R12, R12, R50, R8 ;  /* 0x000000320c0c722b */ /* 0x000fd40000000008 */
[----:B------:R-:W-:Y:S01]  /*5d90*/  VIADD R13, R13, 0xfcb00000 ;  /* 0xfcb000000d0d7836 */ /* 0x000fe20000000000 */
[----:B------:R-:W-:Y:S06]  /*5da0*/  BRA `(.L_x_123) ;  /* 0x0000000000047947 */ /* 0x000fec0003800000 */
.L_x_124:
[----:B------:R-:W-:-:S11]  /*5db0*/  DADD R12, R8, R8 ;  /* 0x00000000080c7229 */ /* 0x000fd60000000008 */
.L_x_123:
[----:B------:R-:W-:Y:S05]  /*5dc0*/  BSYNC.RECONVERGENT B3 ;  /* 0x0000000000037941 */ /* 0x000fea0003800200 */
.L_x_121:
[----:B------:R-:W-:Y:S01]  /*5dd0*/  IMAD.MOV.U32 R55, RZ, RZ, 0x0 ;  /* 0x00000000ff377424 */ /* 0x000fe200078e00ff */
[----:B------:R-:W-:Y:S01]  /*5de0*/  MOV R8, R12 ;  /* 0x0000000c00087202 */ /* 0x000fe20000000f00 */
[----:B------:R-:W-:Y:S02]  /*5df0*/  IMAD.MOV.U32 R9, RZ, RZ, R13 ;  /* 0x000000ffff097224 */ /* 0x000fe400078e000d */
[----:B------:R-:W-:Y:S05]  /*5e00*/  RET.REL.NODEC R54 `(_Z17parallelCollisionP4BodyPydP17curandStateXORWOWyy) ;  /* 0xffffffa0367c7950 */ /* 0x000fea0003c3ffff */
        .type           $_Z17parallelCollisionP4BodyPydP17curandStateXORWOWyy$__internal_accurate_pow,@function
        .size           $_Z17parallelCollisionP4BodyPydP17curandStateXORWOWyy$__internal_accurate_pow,(.L_x_130 - $_Z17parallelCollisionP4BodyPydP17curandStateXORWOWyy$__internal_accurate_pow)
$_Z17parallelCollisionP4BodyPydP17curandStateXORWOWyy$__internal_accurate_pow:
[----:B------:R-:W-:Y:S01]  /*5e10*/  ISETP.GT.U32.AND P0, PT, R11, 0xfffff, PT ;  /* 0x000fffff0b00780c */ /* 0x000fe20003f04070 */
[----:B------:R-:W-:Y:S01]  /*5e20*/  IMAD.MOV.U32 R9, RZ, RZ, R11 ;  /* 0x000000ffff097224 */ /* 0x000fe200078e000b */
[----:B------:R-:W-:Y:S01]  /*5e30*/  UMOV UR4, 0x7d2cafe2 ;  /* 0x7d2cafe200047882 */ /* 0x000fe20000000000 */
[----:B------:R-:W-:Y:S01]  /*5e40*/  UMOV UR5, 0x3eb0f5ff ;  /* 0x3eb0f5ff00057882 */ /* 0x000fe20000000000 */
[----:B------:R-:W-:Y:S01]  /*5e50*/  UMOV UR6, 0x3b39803f ;  /* 0x3b39803f00067882 */ /* 0x000fe20000000000 */
[----:B------:R-:W-:-:S08]  /*5e60*/  UMOV UR7, 0x3c7abc9e ;  /* 0x3c7abc9e00077882 */ /* 0x000fd00000000000 */
[----:B------:R-:W-:-:S10]  /*5e70*/  @!P0 DMUL R54, R8, 1.80143985094819840000e+16 ;  /* 0x4350000008368828 */ /* 0x000fd40000000000 */
[----:B------:R-:W-:Y:S01]  /*5e80*/  @!P0 IMAD.MOV.U32 R9, RZ, RZ, R55 ;  /* 0x000000ffff098224 */ /* 0x000fe200078e0037 */
[----:B------:R-:W-:-:S04]  /*5e90*/  @!P0 MOV R8, R54 ;  /* 0x0000003600088202 */ /* 0x000fc80000000f00 */
[----:B------:R-:W-:Y:S01]  /*5ea0*/  LOP3.LUT R9, R9, 0x800fffff, RZ, 0xc0, !PT ;  /* 0x800fffff09097812 */ /* 0x000fe200078ec0ff */
[----:B------:R-:W-:-:S03]  /*5eb0*/  IMAD.MOV.U32 R44, RZ, RZ, R8 ;  /* 0x000000ffff2c7224 */ /* 0x000fc600078e0008 */
[----:B------:R-:W-:-:S04]  /*5ec0*/  LOP3.LUT R9, R9, 0x3ff00000, RZ, 0xfc, !PT ;  /* 0x3ff0000009097812 */ /* 0x000fc800078efcff */
[----:B------:R-:W-:Y:S01]  /*5ed0*/  ISETP.GE.U32.AND P1, PT, R9, 0x3ff6a09f, PT ;  /* 0x3ff6a09f0900780c */ /* 0x000fe20003f26070 */
[----:B------:R-:W-:-:S12]  /*5ee0*/  IMAD.MOV.U32 R45, RZ, RZ, R9 ;  /* 0x000000ffff2d7224 */ /* 0x000fd800078e0009 */
[----:B------:R-:W-:-:S04]  /*5ef0*/  @P1 VIADD R8, R45, 0xfff00000 ;  /* 0xfff000002d081836 */ /* 0x000fc80000000000 */
[----:B------:R-:W-:Y:S01]  /*5f00*/  @P1 IMAD.MOV.U32 R45, RZ, RZ, R8 ;  /* 0x000000ffff2d1224 */ /* 0x000fe200078e0008 */
[----:B------:R-:W-:-:S05]  /*5f10*/  MOV R8, RZ ;  /* 0x000000ff00087202 */ /* 0x000fca0000000f00 */
[C---:B------:R-:W-:Y:S02]  /*5f20*/  DADD R38, R44.reuse, 1 ;  /* 0x3ff000002c267429 */ /* 0x040fe40000000000 */
[----:B------:R-:W-:-:S04]  /*5f30*/  DADD R44, R44, -1 ;  /* 0xbff000002c2c7429 */ /* 0x000fc80000000000 */
[----:B------:R-:W0:Y:S02]  /*5f40*/  MUFU.RCP64H R9, R39 ;  /* 0x0000002700097308 */ /* 0x000e240000001800 */
[----:B0-----:R-:W-:-:S08]  /*5f50*/  DFMA R12, -R38, R8, 1 ;  /* 0x3ff00000260c742b */ /* 0x001fd00000000108 */
[----:B------:R-:W-:-:S08]  /*5f60*/  DFMA R12, R12, R12, R12 ;  /* 0x0000000c0c0c722b */ /* 0x000fd0000000000c */
[----:B------:R-:W-:Y:S01]  /*5f70*/  DFMA R12, R8, R12, R8 ;  /* 0x0000000c080c722b */ /* 0x000fe20000000008 */
[----:B------:R-:W-:Y:S02]  /*5f80*/  IMAD.MOV.U32 R8, RZ, RZ, 0x41ad3b5a ;  /* 0x41ad3b5aff087424 */ /* 0x000fe400078e00ff */
[----:B------:R-:W-:-:S05]  /*5f90*/  IMAD.MOV.U32 R9, RZ, RZ, 0x3ed0f5d2 ;  /* 0x3ed0f5d2ff097424 */ /* 0x000fca00078e00ff */
[----:B------:R-:W-:-:S08]  /*5fa0*/  DMUL R52, R44, R12 ;  /* 0x0000000c2c347228 */ /* 0x000fd00000000000 */
[----:B------:R-:W-:-:S08]  /*5fb0*/  DFMA R52, R44, R12, R52 ;  /* 0x0000000c2c34722b */ /* 0x000fd00000000034 */
[-C--:B------:R-:W-:Y:S02]  /*5fc0*/  DMUL R40, R52, R52.reuse ;  /* 0x0000003434287228 */ /* 0x080fe40000000000 */
[----:B------:R-:W-:Y:S02]  /*5fd0*/  DADD R50, R44, -R52 ;  /* 0x000000002c327229 */ /* 0x000fe40000000834 */
[----:B------:R-:W-:-:S04]  /*5fe0*/  DMUL R42, R52, R52 ;  /* 0x00000034342a7228 */ /* 0x000fc80000000000 */
[----:B------:R-:W-:Y:S01]  /*5ff0*/  DFMA R8, R40, UR4, R8 ;  /* 0x0000000428087c2b */ /* 0x000fe20008000008 */
[----:B------:R-:W-:Y:S01]  /*6000*/  UMOV UR4, 0x75488a3f ;  /* 0x75488a3f00047882 */ /* 0x000fe20000000000 */
[----:B------:R-:W-:Y:S01]  /*6010*/  UMOV UR5, 0x3ef3b20a ;  /* 0x3ef3b20a00057882 */ /* 0x000fe20000000000 */
[----:B------:R-:W-:-:S05]  /*6020*/  DADD R50, R50, R50 ;  /* 0x0000000032327229 */ /* 0x000fca0000000032 */
[----:B------:R-:W-:Y:S01]  /*6030*/  DFMA R38, R40, R8, UR4 ;  /* 0x0000000428267e2b */ /* 0x000fe20008000008 */
[----:B------:R-:W-:Y:S01]  /*6040*/  UMOV UR4, 0xe4faecd5 ;  /* 0xe4faecd500047882 */ /* 0x000fe20000000000 */
[----:B------:R-:W-:Y:S01]  /*6050*/  UMOV UR5, 0x3f1745cd ;  /* 0x3f1745cd00057882 */ /* 0x000fe20000000000 */
[----:B------:R-:W-:-:S05]  /*6060*/  DFMA R50, R44, -R52, R50 ;  /* 0x800000342c32722b */ /* 0x000fca0000000032 */
[----:B------:R-:W-:Y:S01]  /*6070*/  DFMA R38, R40, R38, UR4 ;  /* 0x0000000428267e2b */ /* 0x000fe20008000026 */
[----:B------:R-:W-:Y:S01]  /*6080*/  UMOV UR4, 0x258a578b ;  /* 0x258a578b00047882 */ /* 0x000fe20000000000 */
[----:B------:R-:W-:Y:S01]  /*6090*/  UMOV UR5, 0x3f3c71c7 ;  /* 0x3f3c71c700057882 */ /* 0x000fe20000000000 */
[----:B------:R-:W-:-:S05]  /*60a0*/  DMUL R50, R12, R50 ;  /* 0x000000320c327228 */ /* 0x000fca0000000000 */
[----:B------:R-:W-:Y:S01]  /*60b0*/  DFMA R38, R40, R38, UR4 ;  /* 0x0000000428267e2b */ /* 0x000fe20008000026 */
[----:B------:R-:W-:Y:S01]  /*60c0*/  UMOV UR4, 0x9242b910 ;  /* 0x9242b91000047882 */ /* 0x000fe20000000000 */
[----:B------:R-:W-:-:S06]  /*60d0*/  UMOV UR5, 0x3f624924 ;  /* 0x3f62492400057882 */ /* 0x000fcc0000000000 */
[----:B------:R-:W-:Y:S01]  /*60e0*/  DFMA R38, R40, R38, UR4 ;  /* 0x0000000428267e2b */ /* 0x000fe20008000026 */
[----:B------:R-:W-:Y:S01]  /*60f0*/  UMOV UR4, 0x99999dfb ;  /* 0x99999dfb00047882 */ /* 0x000fe20000000000 */
[----:B------:R-:W-:-:S06]  /*6100*/  UMOV UR5, 0x3f899999 ;  /* 0x3f89999900057882 */ /* 0x000fcc0000000000 */
[----:B------:R-:W-:Y:S01]  /*6110*/  DFMA R38, R40, R38, UR4 ;  /* 0x0000000428267e2b */ /* 0x000fe20008000026 */
[----:B------:R-:W-:Y:S01]  /*6120*/  UMOV UR4, 0x55555555 ;  /* 0x5555555500047882 */ /* 0x000fe20000000000 */
[----:B------:R-:W-:-:S06]  /*6130*/  UMOV UR5, 0x3fb55555 ;  /* 0x3fb5555500057882 */ /* 0x000fcc0000000000 */
[----:B------:R-:W-:-:S08]  /*6140*/  DFMA R48, R40, R38, UR4 ;  /* 0x0000000428307e2b */ /* 0x000fd00008000026 */
[----:B------:R-:W-:Y:S01]  /*6150*/  DADD R8, -R48, UR4 ;  /* 0x0000000430087e29 */ /* 0x000fe20008000100 */
[----:B------:R-:W-:Y:S01]  /*6160*/  UMOV UR4, 0xb9e7b0 ;  /* 0x00b9e7b000047882 */ /* 0x000fe20000000000 */
[----:B------:R-:W-:-:S06]  /*6170*/  UMOV UR5, 0x3c46a4cb ;  /* 0x3c46a4cb00057882 */ /* 0x000fcc0000000000 */
[----:B------:R-:W-:Y:S02]  /*6180*/  DFMA R46, R40, R38, R8 ;  /* 0x00000026282e722b */ /* 0x000fe40000000008 */
[C---:B------:R-:W-:Y:S01]  /*6190*/  DMUL R8, R52.reuse, R42 ;  /* 0x0000002a34087228 */ /* 0x040fe20000000000 */
[----:B------:R-:W-:Y:S01]  /*61a0*/  VIADD R39, R51, 0x100000 ;  /* 0x0010000033277836 */ /* 0x000fe20000000000 */
[----:B------:R-:W-:Y:S01]  /*61b0*/  DFMA R40, R52, R52, -R42 ;  /* 0x000000343428722b */ /* 0x000fe2000000082a */
[----:B------:R-:W-:-:S03]  /*61c0*/  IMAD.MOV.U32 R38, RZ, RZ, R50 ;  /* 0x000000ffff267224 */ /* 0x000fc600078e0032 */
[----:B------:R-:W-:Y:S01]  /*61d0*/  DADD R46, R46, -UR4 ;  /* 0x800000042e2e7e29 */ /* 0x000fe20008000000 */
[----:B------:R-:W-:Y:S01]  /*61e0*/  UMOV UR4, 0x80000000 ;  /* 0x8000000000047882 */ /* 0x000fe20000000000 */
[C---:B------:R-:W-:Y:S01]  /*61f0*/  DFMA R12, R52.reuse, R42, -R8 ;  /* 0x0000002a340c722b */ /* 0x040fe20000000808 */
[----:B------:R-:W-:Y:S01]  /*6200*/  UMOV UR5, 0x43300000 ;  /* 0x4330000000057882 */ /* 0x000fe20000000000 */
[----:B------:R-:W-:-:S04]  /*6210*/  DFMA R40, R52, R38, R40 ;  /* 0x000000263428722b */ /* 0x000fc80000000028 */
[----:B------:R-:W-:Y:S02]  /*6220*/  DADD R44, R48, R46 ;  /* 0x00000000302c7229 */ /* 0x000fe4000000002e */
[----:B------:R-:W-:-:S06]  /*6230*/  DFMA R12, R50, R42, R12 ;  /* 0x0000002a320c722b */ /* 0x000fcc000000000c */
[----:B------:R-:W-:Y:S02]  /*6240*/  DMUL R38, R44, R8 ;  /* 0x000000082c267228 */ /* 0x000fe40000000000 */
[----:B------:R-:W-:Y:S02]  /*6250*/  DFMA R12, R52, R40, R12 ;  /* 0x00000028340c722b */ /* 0x000fe4000000000c */
[----:B------:R-:W-:-:S04]  /*6260*/  DADD R48, R48, -R44 ;  /* 0x0000000030307229 */ /* 0x000fc8000000082c */
[----:B------:R-:W-:-:S04]  /*6270*/  DFMA R40, R44, R8, -R38 ;  /* 0x000000082c28722b */ /* 0x000fc80000000826 */
[----:B------:R-:W-:-:S04]  /*6280*/  DADD R48, R46, R48 ;  /* 0x000000002e307229 */ /* 0x000fc80000000030 */
[----:B------:R-:W-:-:S08]  /*6290*/  DFMA R12, R44, R12, R40 ;  /* 0x0000000c2c0c722b */ /* 0x000fd00000000028 */
[----:B------:R-:W-:-:S08]  /*62a0*/  DFMA R48, R48, R8, R12 ;  /* 0x000000083030722b */ /* 0x000fd0000000000c */
[----:B------:R-:W-:-:S08]  /*62b0*/  DADD R8, R38, R48 ;  /* 0x0000000026087229 */ /* 0x000fd00000000030 */
[--C-:B------:R-:W-:Y:S02]  /*62c0*/  DADD R12, R52, R8.reuse ;  /* 0x00000000340c7229 */ /* 0x100fe40000000008 */
[----:B------:R-:W-:-:S06]  /*62d0*/  DADD R38, R38, -R8 ;  /* 0x0000000026267229 */ /* 0x000fcc0000000808 */
[----:B------:R-:W-:Y:S02]  /*62e0*/  DADD R52, R52, -R12 ;  /* 0x0000000034347229 */ /* 0x000fe4000000080c */
[----:B------:R-:W-:-:S06]  /*62f0*/  DADD R38, R48, R38 ;  /* 0x0000000030267229 */ /* 0x000fcc0000000026 */
[----:B------:R-:W-:Y:S01]  /*6300*/  DADD R52, R8, R52 ;  /* 0x0000000008347229 */ /* 0x000fe20000000034 */
[----:B------:R-:W-:Y:S02]  /*6310*/  SHF.R.U32.HI R8, RZ, 0x14, R11 ;  /* 0x00000014ff087819 */ /* 0x000fe4000001160b */
[----:B------:R-:W-:-:S05]  /*6320*/  @!P0 LEA.HI R8, R55, 0xffffffca, RZ, 0xc ;  /* 0xffffffca37088811 */ /* 0x000fca00078f60ff */
[----:B------:R-:W-:Y:S01]  /*6330*/  DADD R38, R38, R52 ;  /* 0x0000000026267229 */ /* 0x000fe20000000034 */
[C---:B------:R-:W-:Y:S01]  /*6340*/  IADD3 R9, PT, PT, R8.reuse, -0x3ff, RZ ;  /* 0xfffffc0108097810 */ /* 0x040fe20007ffe0ff */
[----:B------:R-:W-:-:S06]  /*6350*/  @P1 VIADD R9, R8, 0xfffffc02 ;  /* 0xfffffc0208091836 */ /* 0x000fcc0000000000 */
[----:B------:R-:W-:Y:S01]  /*6360*/  DADD R50, R50, R38 ;  /* 0x0000000032327229 */ /* 0x000fe20000000026 */
[----:B------:R-:W-:Y:S01]  /*6370*/  LOP3.LUT R38, R9, 0x80000000, RZ, 0x3c, !PT ;  /* 0x8000000009267812 */ /* 0x000fe200078e3cff */
[----:B------:R-:W-:-:S06]  /*6380*/  IMAD.MOV.U32 R39, RZ, RZ, 0x43300000 ;  /* 0x43300000ff277424 */ /* 0x000fcc00078e00ff */
[----:B------:R-:W-:Y:S02]  /*6390*/  DADD R40, R12, R50 ;  /* 0x000000000c287229 */ /* 0x000fe40000000032 */
[----:B------:R-:W-:Y:S01]  /*63a0*/  DADD R38, R38, -UR4 ;  /* 0x8000000426267e29 */ /* 0x000fe20008000000 */
[----:B------:R-:W-:Y:S01]  /*63b0*/  UMOV UR4, 0xfefa39ef ;  /* 0xfefa39ef00047882 */ /* 0x000fe20000000000 */
[----:B------:R-:W-:-:S04]  /*63c0*/  UMOV UR5, 0x3fe62e42 ;  /* 0x3fe62e4200057882 */ /* 0x000fc80000000000 */
[--C-:B------:R-:W-:Y:S02]  /*63d0*/  DADD R42, R12, -R40.reuse ;  /* 0x000000000c2a7229 */ /* 0x100fe40000000828 */
[----:B------:R-:W-:-:S06]  /*63e0*/  DFMA R8, R38, UR4, R40 ;  /* 0x0000000426087c2b */ /* 0x000fcc0008000028 */
[----:B------:R-:W-:Y:S02]  /*63f0*/  DADD R42, R50, R42 ;  /* 0x00000000322a7229 */ /* 0x000fe4000000002a */
[----:B------:R-:W-:-:S08]  /*6400*/  DFMA R12, R38, -UR4, R8 ;  /* 0x80000004260c7c2b */ /* 0x000fd00008000008 */
[----:B------:R-:W-:-:S08]  /*6410*/  DADD R12, -R40, R12 ;  /* 0x00000000280c7229 */ /* 0x000fd0000000010c */
[----:B------:R-:W-:Y:S01]  /*6420*/  DADD R12, R42, -R12 ;  /* 0x000000002a0c7229 */ /* 0x000fe2000000080c */
[----:B------:R-:W-:Y:S02]  /*6430*/  IMAD.MOV.U32 R42, RZ, RZ, 0x652b82fe ;  /* 0x652b82feff2a7424 */ /* 0x000fe400078e00ff */
[----:B------:R-:W-:-:S05]  /*6440*/  IMAD.MOV.U32 R43, RZ, RZ, 0x3ff71547 ;  /* 0x3ff71547ff2b7424 */ /* 0x000fca00078e00ff */
[----:B------:R-:W-:-:S08]  /*6450*/  DFMA R38, R38, UR6, R12 ;  /* 0x0000000626267c2b */ /* 0x000fd0000800000c */
[----:B------:R-:W-:-:S08]  /*6460*/  DADD R12, R8, R38 ;  /* 0x00000000080c7229 */ /* 0x000fd00000000026 */
[----:B------:R-:W-:Y:S02]  /*6470*/  DADD R40, R8, -R12 ;  /* 0x0000000008287229 */ /* 0x000fe4000000080c */
[----:B------:R-:W-:-:S06]  /*6480*/  DMUL R8, R12, 2 ;  /* 0x400000000c087828 */ /* 0x000fcc0000000000 */
[----:B------:R-:W-:Y:S02]  /*6490*/  DADD R38, R38, R40 ;  /* 0x0000000026267229 */ /* 0x000fe40000000028 */
[----:B------:R-:W-:-:S08]  /*64a0*/  DFMA R12, R12, 2, -R8 ;  /* 0x400000000c0c782b */ /* 0x000fd00000000808 */
[----:B------:R-:W-:-:S08]  /*64b0*/  DFMA R38, R38, 2, R12 ;  /* 0x400000002626782b */ /* 0x000fd0000000000c */
[----:B------:R-:W-:-:S08]  /*64c0*/  DADD R44, R8, R38 ;  /* 0x00000000082c7229 */ /* 0x000fd00000000026 */
[----:B------:R-:W-:Y:S02]  /*64d0*/  DFMA R42, R44, R42, 6.75539944105574400000e+15 ;  /* 0x433800002c2a742b */ /* 0x000fe4000000002a */
[----:B------:R-:W-:Y:S01]  /*64e0*/  FSETP.GEU.AND P0, PT, |R45|, 4.1917929649353027344, PT ;  /* 0x4086232b2d00780b */ /* 0x000fe20003f0e200 */
[----:B------:R-:W-:-:S05]  /*64f0*/  DADD R8, R8, -R44 ;  /* 0x0000000008087229 */ /* 0x000fca000000082c */
[----:B------:R-:W-:-:S03]  /*6500*/  DADD R12, R42, -6.75539944105574400000e+15 ;  /* 0xc33800002a0c7429 */ /* 0x000fc60000000000 */
[----:B------:R-:W-:-:S05]  /*6510*/  DADD R38, R38, R8 ;  /* 0x0000000026267229 */ /* 0x000fca0000000008 */
[----:B------:R-:W-:Y:S01]  /*6520*/  DFMA R40, R12, -UR4, R44 ;  /* 0x800000040c287c2b */ /* 0x000fe2000800002c */
[----:B------:R-:W-:Y:S01]  /*6530*/  UMOV UR4, 0x3b39803f ;  /* 0x3b39803f00047882 */ /* 0x000fe20000000000 */
[----:B------:R-:W-:-:S06]  /*6540*/  UMOV UR5, 0x3c7abc9e ;  /* 0x3c7abc9e00057882 */ /* 0x000fcc0000000000 */
[----:B------:R-:W-:Y:S01]  /*6550*/  DFMA R40, R12, -UR4, R40 ;  /* 0x800000040c287c2b */ /* 0x000fe20008000028 */
[----:B------:R-:W-:Y:S01]  /*6560*/  UMOV UR4, 0x69ce2bdf ;  /* 0x69ce2bdf00047882 */ /* 0x000fe20000000000 */
[----:B------:R-:W-:Y:S01]  /*6570*/  MOV R12, 0xfca213ea ;  /* 0xfca213ea000c7802 */ /* 0x000fe20000000f00 */
[----:B------:R-:W-:Y:S01]  /*6580*/  IMAD.MOV.U32 R13, RZ, RZ, 0x3e928af3 ;  /* 0x3e928af3ff0d7424 */ /* 0x000fe200078e00ff */
[----:B------:R-:W-:-:S05]  /*6590*/  UMOV UR5, 0x3e5ade15 ;  /* 0x3e5ade1500057882 */ /* 0x000fca0000000000 */
[----:B------:R-:W-:Y:S01]  /*65a0*/  DFMA R12, R40, UR4, R12 ;  /* 0x00000004280c7c2b */ /* 0x000fe2000800000c */
        /* <DEDUP_REMOVED lines=24> */
[----:B------:R-:W-:-:S08]  /*6730*/  DFMA R12, R40, R12, 1 ;  /* 0x3ff00000280c742b */ /* 0x000fd0000000000c */
[----:B------:R-:W-:-:S10]  /*6740*/  DFMA R12, R40, R12, 1 ;  /* 0x3ff00000280c742b */ /* 0x000fd4000000000c */
[----:B------:R-:W-:Y:S02]  /*6750*/  IMAD R41, R42, 0x100000, R13 ;  /* 0x001000002a297824 */ /* 0x000fe400078e020d */
[----:B------:R-:W-:Y:S01]  /*6760*/  IMAD.MOV.U32 R40, RZ, RZ, R12 ;  /* 0x000000ffff287224 */ /* 0x000fe200078e000c */
[----:B------:R-:W-:Y:S06]  /*6770*/  @!P0 BRA `(.L_x_125) ;  /* 0x0000000000308947 */ /* 0x000fec0003800000 */
[----:B------:R-:W-:Y:S01]  /*6780*/  FSETP.GEU.AND P1, PT, |R45|, 4.2275390625, PT ;  /* 0x408748002d00780b */ /* 0x000fe20003f2e200 */
[C---:B------:R-:W-:Y:S02]  /*6790*/  DADD R40, R44.reuse, +INF ;  /* 0x7ff000002c287429 */ /* 0x040fe40000000000 */
[----:B------:R-:W-:-:S08]  /*67a0*/  DSETP.GEU.AND P0, PT, R44, RZ, PT ;  /* 0x000000ff2c00722a */ /* 0x000fd00003f0e000 */
[----:B------:R-:W-:Y:S02]  /*67b0*/  FSEL R40, R40, RZ, P0 ;  /* 0x000000ff28287208 */ /* 0x000fe40000000000 */
[----:B------:R-:W-:Y:S02]  /*67c0*/  @!P1 LEA.HI R8, R42, R42, RZ, 0x1 ;  /* 0x0000002a2a089211 */ /* 0x000fe400078f08ff */
[----:B------:R-:W-:Y:S02]  /*67d0*/  FSEL R41, R41, RZ, P0 ;  /* 0x000000ff29297208 */ /* 0x000fe40000000000 */
[----:B------:R-:W-:-:S04]  /*67e0*/  @!P1 SHF.R.S32.HI R8, RZ, 0x1, R8 ;  /* 0x00000001ff089819 */ /* 0x000fc80000011408 */
[----:B------:R-:W-:Y:S01]  /*67f0*/  @!P1 LEA R13, R8, R13, 0x14 ;  /* 0x0000000d080d9211 */ /* 0x000fe200078ea0ff */
[----:B------:R-:W-:Y:S02]  /*6800*/  @!P1 IMAD.IADD R9, R42, 0x1, -R8 ;  /* 0x000000012a099824 */ /* 0x000fe400078e0a08 */
[----:B------:R-:W-:-:S03]  /*6810*/  @!P1 IMAD.MOV.U32 R8, RZ, RZ, RZ ;  /* 0x000000ffff089224 */ /* 0x000fc600078e00ff */
[----:B------:R-:W-:-:S06]  /*6820*/  @!P1 LEA R9, R9, 0x3ff00000, 0x14 ;  /* 0x3ff0000009099811 */ /* 0x000fcc00078ea0ff */
[----:B------:R-:W-:-:S11]  /*6830*/  @!P1 DMUL R40, R12, R8 ;  /* 0x000000080c289228 */ /* 0x000fd60000000000 */
.L_x_125:
[----:B------:R-:W-:Y:S01]  /*6840*/  DFMA R38, R38, R40, R40 ;  /* 0x000000282626722b */ /* 0x000fe20000000028 */
[----:B------:R-:W-:Y:S01]  /*6850*/  IMAD.MOV.U32 R12, RZ, RZ, R4 ;  /* 0x000000ffff0c7224 */ /* 0x000fe200078e0004 */
[----:B------:R-:W-:Y:S01]  /*6860*/  DSETP.NEU.AND P0, PT, |R40|, +INF , PT ;  /* 0x7ff000002800742a */ /* 0x000fe20003f0d200 */
[----:B------:R-:W-:-:S07]  /*6870*/  IMAD.MOV.U32 R13, RZ, RZ, 0x0 ;  /* 0x00000000ff0d7424 */ /* 0x000fce00078e00ff */
[----:B------:R-:W-:Y:S02]  /*6880*/  FSEL R8, R40, R38, !P0 ;  /* 0x0000002628087208 */ /* 0x000fe40004000000 */
[----:B------:R-:W-:Y:S01]  /*6890*/  FSEL R38, R41, R39, !P0 ;  /* 0x0000002729267208 */ /* 0x000fe20004000000 */
[----:B------:R-:W-:Y:S06]  /*68a0*/  RET.REL.NODEC R12 `(_Z17parallelCollisionP4BodyPydP17curandStateXORWOWyy) ;  /* 0xffffff940cd47950 */ /* 0x000fec0003c3ffff */
.L_x_126:
        /* <DEDUP_REMOVED lines=13> */
.L_x_130:


//--------------------- .nv.global.init           --------------------------
	.section	.nv.global.init,"aw",@progbits
	.align	4
.nv.global.init:
	.type		mrg32k3aM1SubSeq,@object
	.size		mrg32k3aM1SubSeq,(mrg32k3aM2SubSeq - mrg32k3aM1SubSeq)
mrg32k3aM1SubSeq:
        /*0000*/ 	.byte	0x0b, 0xcc, 0xee, 0x04, 0x73, 0x29, 0x8b, 0x6f, 0xf6, 0x53, 0x03, 0xf6, 0x23, 0xf6, 0xea, 0xda
        /* <DEDUP_REMOVED lines=125> */
	.type		mrg32k3aM2SubSeq,@object
	.size		mrg32k3aM2SubSeq,(mrg32k3aM1 - mrg32k3aM2SubSeq)
mrg32k3aM2SubSeq:
        /* <DEDUP_REMOVED lines=126> */
	.type		mrg32k3aM1,@object
	.size		mrg32k3aM1,(mrg32k3aM1Seq - mrg32k3aM1)
mrg32k3aM1:
        /* <DEDUP_REMOVED lines=144> */
	.type		mrg32k3aM1Seq,@object
	.size		mrg32k3aM1Seq,(mrg32k3aM2 - mrg32k3aM1Seq)
mrg32k3aM1Seq:
        /* <DEDUP_REMOVED lines=144> */
	.type		mrg32k3aM2,@object
	.size		mrg32k3aM2,(mrg32k3aM2Seq - mrg32k3aM2)
mrg32k3aM2:
        /* <DEDUP_REMOVED lines=144> */
	.type		mrg32k3aM2Seq,@object
	.size		mrg32k3aM2Seq,(precalc_xorwow_matrix - mrg32k3aM2Seq)
mrg32k3aM2Seq:
        /* <DEDUP_REMOVED lines=144> */
	.type		precalc_xorwow_matrix,@object
	.size		precalc_xorwow_matrix,(precalc_xorwow_offset_matrix - precalc_xorwow_matrix)
precalc_xorwow_matrix:
        /* <DEDUP_REMOVED lines=6400> */
	.type		precalc_xorwow_offset_matrix,@object
	.size		precalc_xorwow_offset_matrix,(.L_1 - precalc_xorwow_offset_matrix)
precalc_xorwow_offset_matrix:
        /* <DEDUP_REMOVED lines=6400> */
.L_1:


//--------------------- .nv.shared.reserved.0     --------------------------
	.section	.nv.shared.reserved.0,"aw",@nobits
	.weak		__nv_reservedSMEM_offset_0_alias
	.size		__nv_reservedSMEM_offset_0_alias, 0, 64
	.other		__nv_reservedSMEM_offset_0_alias,@"STO_CUDA_RESERVED_SHARED STV_DEFAULT"
__nv_reservedSMEM_offset_0_alias:
	.zero		0
	.zero		64


//--------------------- .nv.constant0._Z17parallelPositionsP4BodyPyy --------------------------
	.section	.nv.constant0._Z17parallelPositionsP4BodyPyy,"a",@progbits
	.sectionflags	@""
	.align	4
.nv.constant0._Z17parallelPositionsP4BodyPyy:
	.zero		920


//--------------------- .nv.constant0._Z17parallelCollisionP4BodyPydP17curandStateXORWOWyy --------------------------
	.section	.nv.constant0._Z17parallelCollisionP4BodyPydP17curandStateXORWOWyy,"a",@progbits
	.sectionflags	@""
	.align	4
.nv.constant0._Z17parallelCollisionP4BodyPydP17curandStateXORWOWyy:
	.zero		944


//--------------------- SYMBOLS --------------------------

	.type		.nv.reservedSmem.offset0,@object
	.size		.nv.reservedSmem.offset0,0x4
